	.target	sm_100

	.elftype	@"ET_EXEC"


//--------------------- .note.nv.tkinfo           --------------------------
	.section	.note.nv.tkinfo,"",@"SHT_NOTE"
	.sectionflags	@"SHF_NOTE_NV_TKINFO"
	.tkinfo
        /*0018*/ 	.word	0x00000081
        /*0030*/ 	.string	""
        /*0030*/ 	.string	"ptxas"
        /*0030*/ 	.string	"Cuda compilation tools, release 12.9, V12.9.86"
        /*0030*/ 	.string	"Build cuda_12.9.r12.9/compiler.36037853_0"
        /*0030*/ 	.string	"-regUsageLevel 10 -arch sm_100f -m 64 "



//--------------------- .note.nv.cuver            --------------------------
	.section	.note.nv.cuver,"",@"SHT_NOTE"
	.sectionflags	@"SHF_NOTE_NV_CUVER"
        /*0018*/ 	.short	0x0001
        /*001a*/ 	.short	0x0064
        /*001c*/ 	.short	0x0001
        /*001e*/ 	.short	0x0000
        /*0020*/ 	.short	0x0001
        /*0022*/ 	.short	0x0000


//--------------------- .nv.info                  --------------------------
	.section	.nv.info,"",@"SHT_CUDA_INFO"
	.align	4


	//----- nvinfo : EIATTR_REGCOUNT
	.align		4
        /*0000*/ 	.byte	0x04, 0x2f
        /*0002*/ 	.short	(.L_17 - .L_16)
	.align		4
.L_16:
        /*0004*/ 	.word	index@(_ZN9deep_gemm24sm100_fp8_gemm_1d1d_implILN4cute4UMMA5MajorE0ELS3_0ELj0ELj24576ELj1536ELj128ELj224ELj128ELj1ELj128ELj128ELj64ELj6ELj128ELj128ELj2ELb0ELj132ELNS_8GemmTypeE0ELb0EN7cutlass10bfloat16_tENS_16EpilogueIdentityEEEvPijjj14CUtensorMap_stS9_S9_S9_S9_)
        /*0008*/ 	.word	0x00000038


	//----- nvinfo : EIATTR_FRAME_SIZE
	.align		4
.L_17:
        /*000c*/ 	.byte	0x04, 0x11
        /*000e*/ 	.short	(.L_19 - .L_18)
	.align		4
.L_18:
        /*0010*/ 	.word	index@($__internal_3_$__cuda_sm20_div_u16)
        /*0014*/ 	.word	0x00000000


	//----- nvinfo : EIATTR_FRAME_SIZE
	.align		4
.L_19:
        /*0018*/ 	.byte	0x04, 0x11
        /*001a*/ 	.short	(.L_21 - .L_20)
	.align		4
.L_20:
        /*001c*/ 	.word	index@($__internal_2_$__cuda_sm10x_tcgen05_guardrail_trap_unallocated_columns_being_dealloced)
        /*0020*/ 	.word	0x00000000


	//----- nvinfo : EIATTR_FRAME_SIZE
	.align		4
.L_21:
        /*0024*/ 	.byte	0x04, 0x11
        /*0026*/ 	.short	(.L_23 - .L_22)
	.align		4
.L_22:
        /*0028*/ 	.word	index@($__internal_1_$__cuda_sm10x_tcgen05_guardrail_trap_phase_invalid_during_alloc)
        /*002c*/ 	.word	0x00000000


	//----- nvinfo : EIATTR_FRAME_SIZE
	.align		4
.L_23:
        /*0030*/ 	.byte	0x04, 0x11
        /*0032*/ 	.short	(.L_25 - .L_24)
	.align		4
.L_24:
        /*0034*/ 	.word	index@($__internal_0_$__cuda_sm10x_tcgen05_guardrail_trap_col_being_dealloced_not_returned_by_alloc)
        /*0038*/ 	.word	0x00000000


	//----- nvinfo : EIATTR_FRAME_SIZE
	.align		4
.L_25:
        /*003c*/ 	.byte	0x04, 0x11
        /*003e*/ 	.short	(.L_27 - .L_26)
	.align		4
.L_26:
        /*0040*/ 	.word	index@(_ZN9deep_gemm24sm100_fp8_gemm_1d1d_implILN4cute4UMMA5MajorE0ELS3_0ELj0ELj24576ELj1536ELj128ELj224ELj128ELj1ELj128ELj128ELj64ELj6ELj128ELj128ELj2ELb0ELj132ELNS_8GemmTypeE0ELb0EN7cutlass10bfloat16_tENS_16EpilogueIdentityEEEvPijjj14CUtensorMap_stS9_S9_S9_S9_)
        /*0044*/ 	.word	0x00000000


	//----- nvinfo : EIATTR_MIN_STACK_SIZE
	.align		4
.L_27:
        /*0048*/ 	.byte	0x04, 0x12
        /*004a*/ 	.short	(.L_29 - .L_28)
	.align		4
.L_28:
        /*004c*/ 	.word	index@(_ZN9deep_gemm24sm100_fp8_gemm_1d1d_implILN4cute4UMMA5MajorE0ELS3_0ELj0ELj24576ELj1536ELj128ELj224ELj128ELj1ELj128ELj128ELj64ELj6ELj128ELj128ELj2ELb0ELj132ELNS_8GemmTypeE0ELb0EN7cutlass10bfloat16_tENS_16EpilogueIdentityEEEvPijjj14CUtensorMap_stS9_S9_S9_S9_)
        /*0050*/ 	.word	0x00000000
.L_29:


//--------------------- .nv.info._ZN9deep_gemm24sm100_fp8_gemm_1d1d_implILN4cute4UMMA5MajorE0ELS3_0ELj0ELj24576ELj1536ELj128ELj224ELj128ELj1ELj128ELj128ELj64ELj6ELj128ELj128ELj2ELb0ELj132ELNS_8GemmTypeE0ELb0EN7cutlass10bfloat16_tENS_16EpilogueIdentityEEEvPijjj14CUtensorMap_stS9_S9_S9_S9_ --------------------------
	.section	.nv.info._ZN9deep_gemm24sm100_fp8_gemm_1d1d_implILN4cute4UMMA5MajorE0ELS3_0ELj0ELj24576ELj1536ELj128ELj224ELj128ELj1ELj128ELj128ELj64ELj6ELj128ELj128ELj2ELb0ELj132ELNS_8GemmTypeE0ELb0EN7cutlass10bfloat16_tENS_16EpilogueIdentityEEEvPijjj14CUtensorMap_stS9_S9_S9_S9_,"",@"SHT_CUDA_INFO"
	.sectionflags	@""
	.align	4


	//----- nvinfo : EIATTR_CUDA_API_VERSION
	.align		4
        /*0000*/ 	.byte	0x04, 0x37
        /*0002*/ 	.short	(.L_31 - .L_30)
.L_30:
        /*0004*/ 	.word	0x00000081


	//----- nvinfo : EIATTR_KPARAM_INFO
	.align		4
.L_31:
        /*0008*/ 	.byte	0x04, 0x17
        /*000a*/ 	.short	(.L_33 - .L_32)
.L_32:
        /*000c*/ 	.word	0x00000000
        /*0010*/ 	.short	0x0008
        /*0012*/ 	.short	0x0240
        /*0014*/ 	.byte	0x00, 0xf0, 0x01, 0x02


	//----- nvinfo : EIATTR_KPARAM_INFO
	.align		4
.L_33:
        /*0018*/ 	.byte	0x04, 0x17
        /*001a*/ 	.short	(.L_35 - .L_34)
.L_34:
        /*001c*/ 	.word	0x00000000
        /*0020*/ 	.short	0x0007
        /*0022*/ 	.short	0x01c0
        /*0024*/ 	.byte	0x00, 0xf0, 0x01, 0x02


	//----- nvinfo : EIATTR_KPARAM_INFO
	.align		4
.L_35:
        /*0028*/ 	.byte	0x04, 0x17
        /*002a*/ 	.short	(.L_37 - .L_36)
.L_36:
        /*002c*/ 	.word	0x00000000
        /*0030*/ 	.short	0x0006
        /*0032*/ 	.short	0x0140
        /*0034*/ 	.byte	0x00, 0xf0, 0x01, 0x02


	//----- nvinfo : EIATTR_KPARAM_INFO
	.align		4
.L_37:
        /*0038*/ 	.byte	0x04, 0x17
        /*003a*/ 	.short	(.L_39 - .L_38)
.L_38:
        /*003c*/ 	.word	0x00000000
        /*0040*/ 	.short	0x0005
        /*0042*/ 	.short	0x00c0
        /*0044*/ 	.byte	0x00, 0xf0, 0x01, 0x02


	//----- nvinfo : EIATTR_KPARAM_INFO
	.align		4
.L_39:
        /*0048*/ 	.byte	0x04, 0x17
        /*004a*/ 	.short	(.L_41 - .L_40)
.L_40:
        /*004c*/ 	.word	0x00000000
        /*0050*/ 	.short	0x0004
        /*0052*/ 	.short	0x0040
        /*0054*/ 	.byte	0x00, 0xf0, 0x01, 0x02


	//----- nvinfo : EIATTR_KPARAM_INFO
	.align		4
.L_41:
        /*0058*/ 	.byte	0x04, 0x17
        /*005a*/ 	.short	(.L_43 - .L_42)
.L_42:
        /*005c*/ 	.word	0x00000000
        /*0060*/ 	.short	0x0003
        /*0062*/ 	.short	0x0010
        /*0064*/ 	.byte	0x00, 0xf0, 0x11, 0x00


	//----- nvinfo : EIATTR_KPARAM_INFO
	.align		4
.L_43:
        /*0068*/ 	.byte	0x04, 0x17
        /*006a*/ 	.short	(.L_45 - .L_44)
.L_44:
        /*006c*/ 	.word	0x00000000
        /*0070*/ 	.short	0x0002
        /*0072*/ 	.short	0x000c
        /*0074*/ 	.byte	0x00, 0xf0, 0x11, 0x00


	//----- nvinfo : EIATTR_KPARAM_INFO
	.align		4
.L_45:
        /*0078*/ 	.byte	0x04, 0x17
        /*007a*/ 	.short	(.L_47 - .L_46)
.L_46:
        /*007c*/ 	.word	0x00000000
        /*0080*/ 	.short	0x0001
        /*0082*/ 	.short	0x0008
        /*0084*/ 	.byte	0x00, 0xf0, 0x11, 0x00


	//----- nvinfo : EIATTR_KPARAM_INFO
	.align		4
.L_47:
        /*0088*/ 	.byte	0x04, 0x17
        /*008a*/ 	.short	(.L_49 - .L_48)
.L_48:
        /*008c*/ 	.word	0x00000000
        /*0090*/ 	.short	0x0000
        /*0092*/ 	.short	0x0000
        /*0094*/ 	.byte	0x00, 0xf5, 0x21, 0x00


	//----- nvinfo : EIATTR_AT_ENTRY_FRAGMENTS
	.align		4
.L_49:
        /*0098*/ 	.byte	0x04, 0x4f
        /*009a*/ 	.short	(.L_51 - .L_50)


	//   ....[0]....
.L_50:
        /*009c*/ 	.word	0x00000004


	//   ....[1]....
        /*00a0*/ 	.word	0x00000005


	//----- nvinfo : EIATTR_RESERVED_SMEM_USED
	.align		4
.L_51:
        /*00a4*/ 	.byte	0x01, 0x41
	.zero		2


	//----- nvinfo : EIATTR_SPARSE_MMA_MASK
	.align		4
        /*00a8*/ 	.byte	0x03, 0x50
        /*00aa*/ 	.short	0x0000


	//----- nvinfo : EIATTR_TCGEN05_2CTA_USED
	.align		4
        /*00ac*/ 	.byte	0x01, 0x52
	.zero		2


	//----- nvinfo : EIATTR_MAXREG_COUNT
	.align		4
        /*00b0*/ 	.byte	0x03, 0x1b
        /*00b2*/ 	.short	0x00ff


	//----- nvinfo : EIATTR_NUM_BARRIERS
	.align		4
        /*00b4*/ 	.byte	0x02, 0x4c
        /*00b6*/ 	.byte	0x09
	.zero		1


	//----- nvinfo : EIATTR_INT_WARP_WIDE_INSTR_OFFSETS
	.align		4
        /*00b8*/ 	.byte	0x04, 0x31
        /*00ba*/ 	.short	(.L_53 - .L_52)


	//   ....[0]....
.L_52:
        /*00bc*/ 	.word	0x000051c0


	//   ....[1]....
        /*00c0*/ 	.word	0x000051e0


	//----- nvinfo : EIATTR_COOP_GROUP_MASK_REGIDS
	.align		4
.L_53:
        /*00c4*/ 	.byte	0x04, 0x29
        /*00c6*/ 	.short	(.L_55 - .L_54)


	//   ....[0]....
.L_54:
        /*00c8*/ 	.word	0xffffffff


	//   ....[1]....
        /*00cc*/ 	.word	0xffffffff


	//   ....[2]....
        /*00d0*/ 	.word	0xffffffff


	//   ....[3]....
        /*00d4*/ 	.word	0xffffffff


	//   ....[4]....
        /*00d8*/ 	.word	0xffffffff


	//   ....[5]....
        /*00dc*/ 	.word	0xffffffff


	//   ....[6]....
        /*00e0*/ 	.word	0xffffffff


	//   ....[7]....
        /*00e4*/ 	.word	0xffffffff


	//   ....[8]....
        /*00e8*/ 	.word	0xffffffff


	//   ....[9]....
        /*00ec*/ 	.word	0xffffffff


	//   ....[10]....
        /*00f0*/ 	.word	0xffffffff


	//   ....[11]....
        /*00f4*/ 	.word	0xffffffff


	//   ....[12]....
        /*00f8*/ 	.word	0xffffffff


	//   ....[13]....
        /*00fc*/ 	.word	0xffffffff


	//   ....[14]....
        /*0100*/ 	.word	0xffffffff


	//----- nvinfo : EIATTR_COOP_GROUP_INSTR_OFFSETS
	.align		4
.L_55:
        /*0104*/ 	.byte	0x04, 0x28
        /*0106*/ 	.short	(.L_57 - .L_56)


	//   ....[0]....
.L_56:
        /*0108*/ 	.word	0x00000030


	//   ....[1]....
        /*010c*/ 	.word	0x000004d0


	//   ....[2]....
        /*0110*/ 	.word	0x00000ae0


	//   ....[3]....
        /*0114*/ 	.word	0x00000b80


	//   ....[4]....
        /*0118*/ 	.word	0x00001000


	//   ....[5]....
        /*011c*/ 	.word	0x000010b0


	//   ....[6]....
        /*0120*/ 	.word	0x00001160


	//   ....[7]....
        /*0124*/ 	.word	0x000017c0


	//   ....[8]....
        /*0128*/ 	.word	0x000017e0


	//   ....[9]....
        /*012c*/ 	.word	0x00001800


	//   ....[10]....
        /*0130*/ 	.word	0x00001a60


	//   ....[11]....
        /*0134*/ 	.word	0x00001a90


	//   ....[12]....
        /*0138*/ 	.word	0x00001ab0


	//   ....[13]....
        /*013c*/ 	.word	0x000050e0


	//   ....[14]....
        /*0140*/ 	.word	0x000052a0


	//----- nvinfo : EIATTR_VRC_CTA_INIT_COUNT
	.align		4
.L_57:
        /*0144*/ 	.byte	0x02, 0x4a
        /*0146*/ 	.byte	0x80
	.zero		1


	//----- nvinfo : EIATTR_MBARRIER_INSTR_OFFSETS
	.align		4
        /*0148*/ 	.byte	0x04, 0x39
        /*014a*/ 	.short	(.L_59 - .L_58)


	//   ....[0]....
.L_58:
        /*014c*/ 	.word	0x00000330
        /*0150*/ 	.word	0x000000ff
        /*0154*/ 	.word	0x00033400
        /*0158*/ 	.short	0x0100
        /*015a*/ 	.byte	0x05
	.zero		1


	//   ....[1]....
        /*015c*/ 	.word	0x00000340
        /*0160*/ 	.word	0x000000ff
        /*0164*/ 	.word	0x00033430
        /*0168*/ 	.short	0x0100
        /*016a*/ 	.byte	0x05
	.zero		1


	//   ....[2]....
        /*016c*/ 	.word	0x00000350
        /*0170*/ 	.word	0x000000ff
        /*0174*/ 	.word	0x00033460
        /*0178*/ 	.short	0x0100
        /*017a*/ 	.byte	0x05
	.zero		1


	//   ....[3]....
        /*017c*/ 	.word	0x00000360
        /*0180*/ 	.word	0x000000ff
        /*0184*/ 	.word	0x00033408
        /*0188*/ 	.short	0x0100
        /*018a*/ 	.byte	0x05
	.zero		1


	//   ....[4]....
        /*018c*/ 	.word	0x00000370
        /*0190*/ 	.word	0x000000ff
        /*0194*/ 	.word	0x00033438
        /*0198*/ 	.short	0x0100
        /*019a*/ 	.byte	0x05
	.zero		1


	//   ....[5]....
        /*019c*/ 	.word	0x00000380
        /*01a0*/ 	.word	0x000000ff
        /*01a4*/ 	.word	0x00033468
        /*01a8*/ 	.short	0x0100
        /*01aa*/ 	.byte	0x05
	.zero		1


	//   ....[6]....
        /*01ac*/ 	.word	0x00000390
        /*01b0*/ 	.word	0x000000ff
        /*01b4*/ 	.word	0x00033410
        /*01b8*/ 	.short	0x0100
        /*01ba*/ 	.byte	0x05
	.zero		1


	//   ....[7]....
        /*01bc*/ 	.word	0x000003a0
        /*01c0*/ 	.word	0x000000ff
        /*01c4*/ 	.word	0x00033440
        /*01c8*/ 	.short	0x0100
        /*01ca*/ 	.byte	0x05
	.zero		1


	//   ....[8]....
        /*01cc*/ 	.word	0x000003b0
        /*01d0*/ 	.word	0x000000ff
        /*01d4*/ 	.word	0x00033470
        /*01d8*/ 	.short	0x0100
        /*01da*/ 	.byte	0x05
	.zero		1


	//   ....[9]....
        /*01dc*/ 	.word	0x000003c0
        /*01e0*/ 	.word	0x000000ff
        /*01e4*/ 	.word	0x00033418
        /*01e8*/ 	.short	0x0100
        /*01ea*/ 	.byte	0x05
	.zero		1


	//   ....[10]....
        /*01ec*/ 	.word	0x000003d0
        /*01f0*/ 	.word	0x000000ff
        /*01f4*/ 	.word	0x00033448
        /*01f8*/ 	.short	0x0100
        /*01fa*/ 	.byte	0x05
	.zero		1


	//   ....[11]....
        /*01fc*/ 	.word	0x000003e0
        /*0200*/ 	.word	0x000000ff
        /*0204*/ 	.word	0x00033478
        /*0208*/ 	.short	0x0100
        /*020a*/ 	.byte	0x05
	.zero		1


	//   ....[12]....
        /*020c*/ 	.word	0x000003f0
        /*0210*/ 	.word	0x000000ff
        /*0214*/ 	.word	0x00033420
        /*0218*/ 	.short	0x0100
        /*021a*/ 	.byte	0x05
	.zero		1


	//   ....[13]....
        /*021c*/ 	.word	0x00000400
        /*0220*/ 	.word	0x000000ff
        /*0224*/ 	.word	0x00033450
        /*0228*/ 	.short	0x0100
        /*022a*/ 	.byte	0x05
	.zero		1


	//   ....[14]....
        /*022c*/ 	.word	0x00000410
        /*0230*/ 	.word	0x000000ff
        /*0234*/ 	.word	0x00033480
        /*0238*/ 	.short	0x0100
        /*023a*/ 	.byte	0x05
	.zero		1


	//   ....[15]....
        /*023c*/ 	.word	0x00000420
        /*0240*/ 	.word	0x000000ff
        /*0244*/ 	.word	0x00033428
        /*0248*/ 	.short	0x0100
        /*024a*/ 	.byte	0x05
	.zero		1


	//   ....[16]....
        /*024c*/ 	.word	0x00000430
        /*0250*/ 	.word	0x000000ff
        /*0254*/ 	.word	0x00033458
        /*0258*/ 	.short	0x0100
        /*025a*/ 	.byte	0x05
	.zero		1


	//   ....[17]....
        /*025c*/ 	.word	0x00000440
        /*0260*/ 	.word	0x000000ff
        /*0264*/ 	.word	0x00033488
        /*0268*/ 	.short	0x0100
        /*026a*/ 	.byte	0x05
	.zero		1


	//   ....[18]....
        /*026c*/ 	.word	0x00000450
        /*0270*/ 	.word	0x000000ff
        /*0274*/ 	.word	0x00033490
        /*0278*/ 	.short	0x0100
        /*027a*/ 	.byte	0x05
	.zero		1


	//   ....[19]....
        /*027c*/ 	.word	0x00000460
        /*0280*/ 	.word	0x000000ff
        /*0284*/ 	.word	0x000334a0
        /*0288*/ 	.short	0x0100
        /*028a*/ 	.byte	0x05
	.zero		1


	//   ....[20]....
        /*028c*/ 	.word	0x00000470
        /*0290*/ 	.word	0x000000ff
        /*0294*/ 	.word	0x00033498
        /*0298*/ 	.short	0x0100
        /*029a*/ 	.byte	0x05
	.zero		1


	//   ....[21]....
        /*029c*/ 	.word	0x00000480
        /*02a0*/ 	.word	0x000000ff
        /*02a4*/ 	.word	0x000334a8
        /*02a8*/ 	.short	0x0100
        /*02aa*/ 	.byte	0x05
	.zero		1


	//   ....[22]....
        /*02ac*/ 	.word	0x00000750
        /*02b0*/ 	.word	0x0000000a
        /*02b4*/ 	.word	0x00000000
        /*02b8*/ 	.short	0x010a
        /*02ba*/ 	.byte	0xff
	.zero		1


	//   ....[23]....
        /*02bc*/ 	.word	0x00000770
        /*02c0*/ 	.word	0x0000000a
        /*02c4*/ 	.word	0x00000000
        /*02c8*/ 	.short	0x010a
        /*02ca*/ 	.byte	0xff
	.zero		1


	//   ....[24]....
        /*02cc*/ 	.word	0x00000950
        /*02d0*/ 	.word	0x00000006
        /*02d4*/ 	.word	0x00000000
        /*02d8*/ 	.short	0x010a
        /*02da*/ 	.byte	0xff
	.zero		1


	//   ....[25]....
        /*02dc*/ 	.word	0x00000970
        /*02e0*/ 	.word	0x00000006
        /*02e4*/ 	.word	0x00000000
        /*02e8*/ 	.short	0x010a
        /*02ea*/ 	.byte	0xff
	.zero		1


	//   ....[26]....
        /*02ec*/ 	.word	0x00000a60
        /*02f0*/ 	.word	0x00000006
        /*02f4*/ 	.word	0x00000000
        /*02f8*/ 	.short	0x0101
        /*02fa*/ 	.byte	0xff
	.zero		1


	//   ....[27]....
        /*02fc*/ 	.word	0x00000eb0
        /*0300*/ 	.word	0x00000002
        /*0304*/ 	.word	0x00033400
        /*0308*/ 	.short	0x010a
        /*030a*/ 	.byte	0xff
	.zero		1


	//   ....[28]....
        /*030c*/ 	.word	0x00001240
        /*0310*/ 	.word	0x00000002
        /*0314*/ 	.word	0x00000000
        /*0318*/ 	.short	0x0101
        /*031a*/ 	.byte	0xff
	.zero		1


	//   ....[29]....
        /*031c*/ 	.word	0x00001590
        /*0320*/ 	.word	0x00000003
        /*0324*/ 	.word	0x000334a0
        /*0328*/ 	.short	0x010a
        /*032a*/ 	.byte	0x09
	.zero		1


	//   ....[30]....
        /*032c*/ 	.word	0x00001650
        /*0330*/ 	.word	0x000000ff
        /*0334*/ 	.word	0x00033460
        /*0338*/ 	.short	0x010a
        /*033a*/ 	.byte	0x0e
	.zero		1


	//   ....[31]....
        /*033c*/ 	.word	0x00001a30
        /*0340*/ 	.word	0x000000ff
        /*0344*/ 	.word	0x00033460
        /*0348*/ 	.short	0x010a
        /*034a*/ 	.byte	0x0a
	.zero		1


	//   ....[32]....
        /*034c*/ 	.word	0x00001e60
        /*0350*/ 	.word	0x00000002
        /*0354*/ 	.word	0x000334a0
        /*0358*/ 	.short	0x010a
        /*035a*/ 	.byte	0xff
	.zero		1


	//   ....[33]....
        /*035c*/ 	.word	0x000020d0
        /*0360*/ 	.word	0x00000004
        /*0364*/ 	.word	0x00033430
        /*0368*/ 	.short	0x010a
        /*036a*/ 	.byte	0xff
	.zero		1


	//   ....[34]....
        /*036c*/ 	.word	0x00002470
        /*0370*/ 	.word	0x00000004
        /*0374*/ 	.word	0x00033438
        /*0378*/ 	.short	0x010a
        /*037a*/ 	.byte	0xff
	.zero		1


	//   ....[35]....
        /*037c*/ 	.word	0x000025e0
        /*0380*/ 	.word	0x00000004
        /*0384*/ 	.word	0x00033440
        /*0388*/ 	.short	0x010a
        /*038a*/ 	.byte	0xff
	.zero		1


	//   ....[36]....
        /*038c*/ 	.word	0x00002740
        /*0390*/ 	.word	0x00000004
        /*0394*/ 	.word	0x00033448
        /*0398*/ 	.short	0x010a
        /*039a*/ 	.byte	0xff
	.zero		1


	//   ....[37]....
        /*039c*/ 	.word	0x000028a0
        /*03a0*/ 	.word	0x00000004
        /*03a4*/ 	.word	0x00033450
        /*03a8*/ 	.short	0x010a
        /*03aa*/ 	.byte	0xff
	.zero		1


	//   ....[38]....
        /*03ac*/ 	.word	0x00002af0
        /*03b0*/ 	.word	0x00000004
        /*03b4*/ 	.word	0x00033458
        /*03b8*/ 	.short	0x010a
        /*03ba*/ 	.byte	0xff
	.zero		1


	//   ....[39]....
        /*03bc*/ 	.word	0x00002c20
        /*03c0*/ 	.word	0x00000004
        /*03c4*/ 	.word	0x00033430
        /*03c8*/ 	.short	0x010a
        /*03ca*/ 	.byte	0xff
	.zero		1


	//   ....[40]....
        /*03cc*/ 	.word	0x00002d50
        /*03d0*/ 	.word	0x00000004
        /*03d4*/ 	.word	0x00033438
        /*03d8*/ 	.short	0x010a
        /*03da*/ 	.byte	0xff
	.zero		1


	//   ....[41]....
        /*03dc*/ 	.word	0x00002e80
        /*03e0*/ 	.word	0x00000004
        /*03e4*/ 	.word	0x00033440
        /*03e8*/ 	.short	0x010a
        /*03ea*/ 	.byte	0xff
	.zero		1


	//   ....[42]....
        /*03ec*/ 	.word	0x000030a0
        /*03f0*/ 	.word	0x00000004
        /*03f4*/ 	.word	0x00033448
        /*03f8*/ 	.short	0x010a
        /*03fa*/ 	.byte	0xff
	.zero		1


	//   ....[43]....
        /*03fc*/ 	.word	0x000031d0
        /*0400*/ 	.word	0x00000004
        /*0404*/ 	.word	0x00033450
        /*0408*/ 	.short	0x010a
        /*040a*/ 	.byte	0xff
	.zero		1


	//   ....[44]....
        /*040c*/ 	.word	0x00003300
        /*0410*/ 	.word	0x00000004
        /*0414*/ 	.word	0x00033458
        /*0418*/ 	.short	0x010a
        /*041a*/ 	.byte	0xff
	.zero		1


	//   ....[45]....
        /*041c*/ 	.word	0x000037a0
        /*0420*/ 	.word	0x00000003
        /*0424*/ 	.word	0x00033490
        /*0428*/ 	.short	0x010a
        /*042a*/ 	.byte	0xff
	.zero		1


	//   ....[46]....
        /*042c*/ 	.word	0x00004f60
        /*0430*/ 	.word	0x00000003
        /*0434*/ 	.word	0x00000000
        /*0438*/ 	.short	0x0101
        /*043a*/ 	.byte	0xff
	.zero		1


	//   ....[47]....
        /*043c*/ 	.word	0x000052d0
        /*0440*/ 	.word	0x0000000a
        /*0444*/ 	.word	0x00000000
        /*0448*/ 	.short	0x010a
        /*044a*/ 	.byte	0xff
	.zero		1


	//   ....[48]....
        /*044c*/ 	.word	0x00005330
        /*0450*/ 	.word	0x00000006
        /*0454*/ 	.word	0x00000000
        /*0458*/ 	.short	0x010a
        /*045a*/ 	.byte	0xff
	.zero		1


	//   ....[49]....
        /*045c*/ 	.word	0x00005390
        /*0460*/ 	.word	0x00000002
        /*0464*/ 	.word	0x00033400
        /*0468*/ 	.short	0x010a
        /*046a*/ 	.byte	0xff
	.zero		1


	//   ....[50]....
        /*046c*/ 	.word	0x00005410
        /*0470*/ 	.word	0x00000003
        /*0474*/ 	.word	0x000334a0
        /*0478*/ 	.short	0x010a
        /*047a*/ 	.byte	0xff
	.zero		1


	//   ....[51]....
        /*047c*/ 	.word	0x00005480
        /*0480*/ 	.word	0x00000005
        /*0484*/ 	.word	0x00033460
        /*0488*/ 	.short	0x010a
        /*048a*/ 	.byte	0xff
	.zero		1


	//   ....[52]....
        /*048c*/ 	.word	0x000054f0
        /*0490*/ 	.word	0x00000003
        /*0494*/ 	.word	0x00033460
        /*0498*/ 	.short	0x010a
        /*049a*/ 	.byte	0xff
	.zero		1


	//   ....[53]....
        /*049c*/ 	.word	0x00005560
        /*04a0*/ 	.word	0x00000004
        /*04a4*/ 	.word	0x00033430
        /*04a8*/ 	.short	0x010a
        /*04aa*/ 	.byte	0xff
	.zero		1


	//   ....[54]....
        /*04ac*/ 	.word	0x000055d0
        /*04b0*/ 	.word	0x00000004
        /*04b4*/ 	.word	0x00033438
        /*04b8*/ 	.short	0x010a
        /*04ba*/ 	.byte	0xff
	.zero		1


	//   ....[55]....
        /*04bc*/ 	.word	0x00005640
        /*04c0*/ 	.word	0x00000004
        /*04c4*/ 	.word	0x00033440
        /*04c8*/ 	.short	0x010a
        /*04ca*/ 	.byte	0xff
	.zero		1


	//   ....[56]....
        /*04cc*/ 	.word	0x000056b0
        /*04d0*/ 	.word	0x00000004
        /*04d4*/ 	.word	0x00033448
        /*04d8*/ 	.short	0x010a
        /*04da*/ 	.byte	0xff
	.zero		1


	//   ....[57]....
        /*04dc*/ 	.word	0x00005720
        /*04e0*/ 	.word	0x00000004
        /*04e4*/ 	.word	0x00033450
        /*04e8*/ 	.short	0x010a
        /*04ea*/ 	.byte	0xff
	.zero		1


	//   ....[58]....
        /*04ec*/ 	.word	0x00005790
        /*04f0*/ 	.word	0x00000004
        /*04f4*/ 	.word	0x00033458
        /*04f8*/ 	.short	0x010a
        /*04fa*/ 	.byte	0xff
	.zero		1


	//   ....[59]....
        /*04fc*/ 	.word	0x000057e0
        /*0500*/ 	.word	0x00000004
        /*0504*/ 	.word	0x00033430
        /*0508*/ 	.short	0x010a
        /*050a*/ 	.byte	0xff
	.zero		1


	//   ....[60]....
        /*050c*/ 	.word	0x00005830
        /*0510*/ 	.word	0x00000004
        /*0514*/ 	.word	0x00033438
        /*0518*/ 	.short	0x010a
        /*051a*/ 	.byte	0xff
	.zero		1


	//   ....[61]....
        /*051c*/ 	.word	0x00005880
        /*0520*/ 	.word	0x00000004
        /*0524*/ 	.word	0x00033440
        /*0528*/ 	.short	0x010a
        /*052a*/ 	.byte	0xff
	.zero		1


	//   ....[62]....
        /*052c*/ 	.word	0x000058d0
        /*0530*/ 	.word	0x00000004
        /*0534*/ 	.word	0x00033448
        /*0538*/ 	.short	0x010a
        /*053a*/ 	.byte	0xff
	.zero		1


	//   ....[63]....
        /*053c*/ 	.word	0x00005920
        /*0540*/ 	.word	0x00000004
        /*0544*/ 	.word	0x00033450
        /*0548*/ 	.short	0x010a
        /*054a*/ 	.byte	0xff
	.zero		1


	//   ....[64]....
        /*054c*/ 	.word	0x00005970
        /*0550*/ 	.word	0x00000004
        /*0554*/ 	.word	0x00033458
        /*0558*/ 	.short	0x010a
        /*055a*/ 	.byte	0xff
	.zero		1


	//   ....[65]....
        /*055c*/ 	.word	0x000059e0
        /*0560*/ 	.word	0x00000003
        /*0564*/ 	.word	0x00033490
        /*0568*/ 	.short	0x010a
        /*056a*/ 	.byte	0xff
	.zero		1


	//----- nvinfo : EIATTR_NUM_MBARRIERS
	.align		4
.L_59:
        /*056c*/ 	.byte	0x03, 0x38
        /*056e*/ 	.short	0x0016


	//----- nvinfo : EIATTR_EXIT_INSTR_OFFSETS
	.align		4
        /*0570*/ 	.byte	0x04, 0x1c
        /*0572*/ 	.short	(.L_61 - .L_60)


	//   ....[0]....
.L_60:
        /*0574*/ 	.word	0x00000cc0


	//   ....[1]....
        /*0578*/ 	.word	0x000012a0


	//   ....[2]....
        /*057c*/ 	.word	0x00001de0


	//   ....[3]....
        /*0580*/ 	.word	0x00001e90


	//   ....[4]....
        /*0584*/ 	.word	0x00001ef0


	//   ....[5]....
        /*0588*/ 	.word	0x00003450


	//   ....[6]....
        /*058c*/ 	.word	0x000034b0


	//   ....[7]....
        /*0590*/ 	.word	0x000050c0


	//   ....[8]....
        /*0594*/ 	.word	0x000052b0


	//----- nvinfo : EIATTR_MAX_THREADS
	.align		4
.L_61:
        /*0598*/ 	.byte	0x04, 0x05
        /*059a*/ 	.short	(.L_63 - .L_62)
.L_62:
        /*059c*/ 	.word	0x00000100
        /*05a0*/ 	.word	0x00000001
        /*05a4*/ 	.word	0x00000001


	//----- nvinfo : EIATTR_CRS_STACK_SIZE
	.align		4
.L_63:
        /*05a8*/ 	.byte	0x04, 0x1e
        /*05aa*/ 	.short	(.L_65 - .L_64)
.L_64:
        /*05ac*/ 	.word	0x00000000


	//----- nvinfo : EIATTR_CBANK_PARAM_SIZE
	.align		4
.L_65:
        /*05b0*/ 	.byte	0x03, 0x19
        /*05b2*/ 	.short	0x02c0


	//----- nvinfo : EIATTR_PARAM_CBANK
	.align		4
        /*05b4*/ 	.byte	0x04, 0x0a
        /*05b6*/ 	.short	(.L_67 - .L_66)
	.align		4
.L_66:
        /*05b8*/ 	.word	index@(.nv.constant0._ZN9deep_gemm24sm100_fp8_gemm_1d1d_implILN4cute4UMMA5MajorE0ELS3_0ELj0ELj24576ELj1536ELj128ELj224ELj128ELj1ELj128ELj128ELj64ELj6ELj128ELj128ELj2ELb0ELj132ELNS_8GemmTypeE0ELb0EN7cutlass10bfloat16_tENS_16EpilogueIdentityEEEvPijjj14CUtensorMap_stS9_S9_S9_S9_)
        /*05bc*/ 	.short	0x0380
        /*05be*/ 	.short	0x02c0


	//----- nvinfo : EIATTR_SW_WAR
	.align		4
.L_67:
        /*05c0*/ 	.byte	0x04, 0x36
        /*05c2*/ 	.short	(.L_69 - .L_68)
.L_68:
        /*05c4*/ 	.word	0x00000008
.L_69:


//--------------------- .nv.compat                --------------------------
	.section	.nv.compat,"",@"SHT_CUDA_COMPAT_INFO"
	.align	4
        /*0000*/ 	.byte	0x02, 0x02, 0x02, 0x00, 0x02, 0x05, 0x05, 0x00, 0x02, 0x03, 0x01, 0x00, 0x02, 0x06, 0x01, 0x00


//--------------------- .nv.callgraph             --------------------------
	.section	.nv.callgraph,"",@"SHT_CUDA_CALLGRAPH"
	.align	4
	.sectionentsize	8
	.align		4
        /*0000*/ 	.word	0x00000000
	.align		4
        /*0004*/ 	.word	0xffffffff
	.align		4
        /*0008*/ 	.word	0x00000000
	.align		4
        /*000c*/ 	.word	0xfffffffe
	.align		4
        /*0010*/ 	.word	0x00000000
	.align		4
        /*0014*/ 	.word	0xfffffffd
	.align		4
        /*0018*/ 	.word	0x00000000
	.align		4
        /*001c*/ 	.word	0xfffffffc


//--------------------- .nv.constant4             --------------------------
	.section	.nv.constant4,"a",@progbits
	.align	8
	.align		8
.nv.constant4:
        /*0000*/ 	.dword	_ZN45_INTERNAL_aa47fc15_9_kernel_cu_bfd8de72_892944cuda3std3__45__cpo5beginE
	.align		8
        /*0008*/ 	.dword	_ZN45_INTERNAL_aa47fc15_9_kernel_cu_bfd8de72_892944cuda3std3__45__cpo3endE
	.align		8
        /*0010*/ 	.dword	_ZN45_INTERNAL_aa47fc15_9_kernel_cu_bfd8de72_892944cuda3std3__45__cpo6cbeginE
	.align		8
        /*0018*/ 	.dword	_ZN45_INTERNAL_aa47fc15_9_kernel_cu_bfd8de72_892944cuda3std3__45__cpo4cendE
	.align		8
        /*0020*/ 	.dword	_ZN45_INTERNAL_aa47fc15_9_kernel_cu_bfd8de72_892944cuda3std3__447_GLOBAL__N__aa47fc15_9_kernel_cu_bfd8de72_892946ignoreE
	.align		8
        /*0028*/ 	.dword	_ZN45_INTERNAL_aa47fc15_9_kernel_cu_bfd8de72_892944cuda3std3__419piecewise_constructE
	.align		8
        /*0030*/ 	.dword	_ZN45_INTERNAL_aa47fc15_9_kernel_cu_bfd8de72_892944cuda3std3__48in_placeE
	.align		8
        /*0038*/ 	.dword	_ZN45_INTERNAL_aa47fc15_9_kernel_cu_bfd8de72_892944cuda3std6ranges3__45__cpo4swapE
	.align		8
        /*0040*/ 	.dword	_ZN45_INTERNAL_aa47fc15_9_kernel_cu_bfd8de72_892944cuda3std6ranges3__45__cpo9iter_moveE
	.align		8
        /*0048*/ 	.dword	_ZN45_INTERNAL_aa47fc15_9_kernel_cu_bfd8de72_892944cute7productE
	.align		8
        /*0050*/ 	.dword	_ZN45_INTERNAL_aa47fc15_9_kernel_cu_bfd8de72_892944cute1_E


//--------------------- .text._ZN9deep_gemm24sm100_fp8_gemm_1d1d_implILN4cute4UMMA5MajorE0ELS3_0ELj0ELj24576ELj1536ELj128ELj224ELj128ELj1ELj128ELj128ELj64ELj6ELj128ELj128ELj2ELb0ELj132ELNS_8GemmTypeE0ELb0EN7cutlass10bfloat16_tENS_16EpilogueIdentityEEEvPijjj14CUtensorMap_stS9_S9_S9_S9_ --------------------------
	.section	.text._ZN9deep_gemm24sm100_fp8_gemm_1d1d_implILN4cute4UMMA5MajorE0ELS3_0ELj0ELj24576ELj1536ELj128ELj224ELj128ELj1ELj128ELj128ELj64ELj6ELj128ELj128ELj2ELb0ELj132ELNS_8GemmTypeE0ELb0EN7cutlass10bfloat16_tENS_16EpilogueIdentityEEEvPijjj14CUtensorMap_stS9_S9_S9_S9_,"ax",@progbits
	.align	128
        .global         _ZN9deep_gemm24sm100_fp8_gemm_1d1d_implILN4cute4UMMA5MajorE0ELS3_0ELj0ELj24576ELj1536ELj128ELj224ELj128ELj1ELj128ELj128ELj64ELj6ELj128ELj128ELj2ELb0ELj132ELNS_8GemmTypeE0ELb0EN7cutlass10bfloat16_tENS_16EpilogueIdentityEEEvPijjj14CUtensorMap_stS9_S9_S9_S9_
        .type           _ZN9deep_gemm24sm100_fp8_gemm_1d1d_implILN4cute4UMMA5MajorE0ELS3_0ELj0ELj24576ELj1536ELj128ELj224ELj128ELj1ELj128ELj128ELj64ELj6ELj128ELj128ELj2ELb0ELj132ELNS_8GemmTypeE0ELb0EN7cutlass10bfloat16_tENS_16EpilogueIdentityEEEvPijjj14CUtensorMap_stS9_S9_S9_S9_,@function
        .size           _ZN9deep_gemm24sm100_fp8_gemm_1d1d_implILN4cute4UMMA5MajorE0ELS3_0ELj0ELj24576ELj1536ELj128ELj224ELj128ELj1ELj128ELj128ELj64ELj6ELj128ELj128ELj2ELb0ELj132ELNS_8GemmTypeE0ELb0EN7cutlass10bfloat16_tENS_16EpilogueIdentityEEEvPijjj14CUtensorMap_stS9_S9_S9_S9_,(.L_x_106 - _ZN9deep_gemm24sm100_fp8_gemm_1d1d_implILN4cute4UMMA5MajorE0ELS3_0ELj0ELj24576ELj1536ELj128ELj224ELj128ELj1ELj128ELj128ELj64ELj6ELj128ELj128ELj2ELb0ELj132ELNS_8GemmTypeE0ELb0EN7cutlass10bfloat16_tENS_16EpilogueIdentityEEEvPijjj14CUtensorMap_stS9_S9_S9_S9_)
        .other          _ZN9deep_gemm24sm100_fp8_gemm_1d1d_implILN4cute4UMMA5MajorE0ELS3_0ELj0ELj24576ELj1536ELj128ELj224ELj128ELj1ELj128ELj128ELj64ELj6ELj128ELj128ELj2ELb0ELj132ELNS_8GemmTypeE0ELb0EN7cutlass10bfloat16_tENS_16EpilogueIdentityEEEvPijjj14CUtensorMap_stS9_S9_S9_S9_,@"STO_CUDA_ENTRY STV_DEFAULT"
_ZN9deep_gemm24sm100_fp8_gemm_1d1d_implILN4cute4UMMA5MajorE0ELS3_0ELj0ELj24576ELj1536ELj128ELj224ELj128ELj1ELj128ELj128ELj64ELj6ELj128ELj128ELj2ELb0ELj132ELNS_8GemmTypeE0ELb0EN7cutlass10bfloat16_tENS_16EpilogueIdentityEEEvPijjj14CUtensorMap_stS9_S9_S9_S9_:
.text._ZN9deep_gemm24sm100_fp8_gemm_1d1d_implILN4cute4UMMA5MajorE0ELS3_0ELj0ELj24576ELj1536ELj128ELj224ELj128ELj1ELj128ELj128ELj64ELj6ELj128ELj128ELj2ELb0ELj132ELNS_8GemmTypeE0ELb0EN7cutlass10bfloat16_tENS_16EpilogueIdentityEEEvPijjj14CUtensorMap_stS9_S9_S9_S9_:
[----:B------:R-:W1:Y:S01]  /*0000*/  LDC R1, c[0x0][0x37c] ;  /* 0x0000df00ff017b82 */ /* 0x000e620000000800 */
[----:B------:R-:W2:Y:S02]  /*0010*/  S2R R0, SR_TID.X ;  /* 0x0000000000007919 */ /* 0x000ea40000002100 */
[----:B--2---:R-:W-:-:S05]  /*0020*/  SHF.R.U32.HI R0, RZ, 0x5, R0 ;  /* 0x00000005ff007819 */ /* 0x004fca0000011600 */
[----:B------:R-:W2:Y:S02]  /*0030*/  SHFL.IDX PT, R21, R0, RZ, 0x1f ;  /* 0x00001fff00157589 */ /* 0x000ea400000e0000 */
[----:B--2---:R-:W-:-:S13]  /*0040*/  ISETP.NE.AND P0, PT, R21, 0x2, PT ;  /* 0x000000021500780c */ /* 0x004fda0003f05270 */
[----:B-1----:R-:W-:Y:S05]  /*0050*/  @!P0 BRA `(.L_x_0) ;  /* 0x0000000400188947 */ /* 0x002fea0003800000 */
[----:B------:R-:W-:-:S13]  /*0060*/  ISETP.NE.AND P0, PT, R21, 0x1, PT ;  /* 0x000000011500780c */ /* 0x000fda0003f05270 */
[----:B------:R-:W-:Y:S05]  /*0070*/  @!P0 BRA `(.L_x_1) ;  /* 0x0000000000608947 */ /* 0x000fea0003800000 */
[----:B------:R-:W-:-:S13]  /*0080*/  ISETP.NE.AND P0, PT, R21, RZ, PT ;  /* 0x000000ff1500720c */ /* 0x000fda0003f05270 */
[----:B------:R-:W-:Y:S05]  /*0090*/  @P0 BRA `(.L_x_2) ;  /* 0x0000000800940947 */ /* 0x000fea0003800000 */
[----:B------:R-:W-:Y:S01]  /*00a0*/  ELECT P0, URZ, PT ;  /* 0x0000000000ff782f */ /* 0x000fe20003800000 */
[----:B------:R-:W-:-:S12]  /*00b0*/  BSSY.RECONVERGENT B0, `(.L_x_3) ;  /* 0x0000013000007945 */ /* 0x000fd80003800200 */
[----:B------:R-:W-:Y:S05]  /*00c0*/  @!P0 BRA `(.L_x_4) ;  /* 0x0000000000448947 */ /* 0x000fea0003800000 */
[----:B------:R-:W1:Y:S02]  /*00d0*/  LDCU.64 UR4, c[0x0][0x348] ;  /* 0x00006900ff0477ac */ /* 0x000e640008000a00 */
[----:B-1----:R-:W-:Y:S02]  /*00e0*/  UIADD3 UR12, UP4, UPT, UR4, 0x40, URZ ;  /* 0x00000040040c7890 */ /* 0x002fe4000ff9e0ff */
[----:B------:R-:W-:Y:S02]  /*00f0*/  UIADD3 UR10, UP3, UPT, UR4, 0xc0, URZ ;  /* 0x000000c0040a7890 */ /* 0x000fe4000ff7e0ff */
[----:B------:R-:W-:Y:S02]  /*0100*/  UIADD3 UR8, UP2, UPT, UR4, 0x140, URZ ;  /* 0x0000014004087890 */ /* 0x000fe4000ff5e0ff */
[----:B------:R-:W-:Y:S02]  /*0110*/  UIADD3 UR6, UP1, UPT, UR4, 0x1c0, URZ ;  /* 0x000001c004067890 */ /* 0x000fe4000ff3e0ff */
[----:B------:R-:W-:-:S02]  /*0120*/  UIADD3 UR4, UP0, UPT, UR4, 0x240, URZ ;  /* 0x0000024004047890 */ /* 0x000fc4000ff1e0ff */
[----:B------:R-:W-:Y:S02]  /*0130*/  UIADD3.X UR13, UPT, UPT, URZ, UR5, URZ, UP4, !UPT ;  /* 0x00000005ff0d7290 */ /* 0x000fe4000a7fe4ff */
[----:B------:R-:W-:Y:S02]  /*0140*/  UIADD3.X UR11, UPT, UPT, URZ, UR5, URZ, UP3, !UPT ;  /* 0x00000005ff0b7290 */ /* 0x000fe40009ffe4ff */
[----:B------:R-:W-:Y:S02]  /*0150*/  UIADD3.X UR9, UPT, UPT, URZ, UR5, URZ, UP2, !UPT ;  /* 0x00000005ff097290 */ /* 0x000fe400097fe4ff */
[----:B------:R-:W-:Y:S02]  /*0160*/  UIADD3.X UR7, UPT, UPT, URZ, UR5, URZ, UP1, !UPT ;  /* 0x00000005ff077290 */ /* 0x000fe40008ffe4ff */
[----:B------:R-:W-:Y:S01]  /*0170*/  UIADD3.X UR5, UPT, UPT, URZ, UR5, URZ, UP0, !UPT ;  /* 0x00000005ff057290 */ /* 0x000fe200087fe4ff */
[----:B------:R1:W-:Y:S02]  /*0180*/  UTMACCTL.PF [UR12] ;  /* 0x000000000c0079b9 */ /* 0x0003e40008040000 */
[----:B------:R1:W-:Y:S02]  /*0190*/  UTMACCTL.PF [UR10] ;  /* 0x000000000a0079b9 */ /* 0x0003e40008040000 */
[----:B------:R1:W-:Y:S02]  /*01a0*/  UTMACCTL.PF [UR8] ;  /* 0x00000000080079b9 */ /* 0x0003e40008040000 */
[----:B------:R1:W-:Y:S02]  /*01b0*/  UTMACCTL.PF [UR6] ;  /* 0x00000000060079b9 */ /* 0x0003e40008040000 */
[----:B------:R1:W-:Y:S02]  /*01c0*/  UTMACCTL.PF [UR4] ;  /* 0x00000000040079b9 */ /* 0x0003e40008040000 */
[----:B-1----:R-:W-:Y:S01]  /*01d0*/  NOP ;  /* 0x0000000000007918 */ /* 0x002fe20000000000 */
.L_x_4:
[----:B------:R-:W-:Y:S05]  /*01e0*/  BSYNC.RECONVERGENT B0 ;  /* 0x0000000000007941 */ /* 0x000fea0003800200 */
.L_x_3:
[----:B------:R-:W-:Y:S05]  /*01f0*/  BRA `(.L_x_2) ;  /* 0x00000008003c7947 */ /* 0x000fea0003800000 */
.L_x_1:
[----:B------:R-:W-:Y:S01]  /*0200*/  ELECT P0, URZ, PT ;  /* 0x0000000000ff782f */ /* 0x000fe20003800000 */
[----:B------:R-:W-:-:S12]  /*0210*/  BSSY.RECONVERGENT B0, `(.L_x_5) ;  /* 0x0000029000007945 */ /* 0x000fd80003800200 */
[----:B------:R-:W-:Y:S05]  /*0220*/  @!P0 BRA `(.L_x_6) ;  /* 0x00000000009c8947 */ /* 0x000fea0003800000 */
[----:B------:R-:W1:Y:S01]  /*0230*/  S2UR UR5, SR_CgaCtaId ;  /* 0x00000000000579c3 */ /* 0x000e620000008800 */
[----:B------:R-:W-:Y:S01]  /*0240*/  UMOV UR7, 0x400 ;  /* 0x0000040000077882 */ /* 0x000fe20000000000 */
[----:B------:R-:W-:Y:S01]  /*0250*/  UMOV UR6, 0x1 ;  /* 0x0000000100067882 */ /* 0x000fe20000000000 */
[----:B------:R-:W-:Y:S02]  /*0260*/  UMOV UR4, 0x40 ;  /* 0x0000004000047882 */ /* 0x000fe40000000000 */
[----:B------:R-:W-:-:S04]  /*0270*/  UIADD3 UR8, UPT, UPT, -UR4, 0x100000, URZ ;  /* 0x0010000004087890 */ /* 0x000fc8000fffe1ff */
[----:B------:R-:W-:Y:S02]  /*0280*/  USHF.L.U32 UR9, UR8, 0xb, URZ ;  /* 0x0000000b08097899 */ /* 0x000fe400080006ff */
[----:B------:R-:W-:Y:S01]  /*0290*/  USHF.L.U32 UR8, UR8, 0x1, URZ ;  /* 0x0000000108087899 */ /* 0x000fe200080006ff */
[----:B------:R-:W-:Y:S02]  /*02a0*/  UMOV UR4, 0x100 ;  /* 0x0000010000047882 */ /* 0x000fe40000000000 */
[----:B------:R-:W-:-:S04]  /*02b0*/  UIADD3 UR10, UPT, UPT, -UR4, 0x100000, URZ ;  /* 0x00100000040a7890 */ /* 0x000fc8000fffe1ff */
[----:B------:R-:W-:Y:S02]  /*02c0*/  USHF.L.U32 UR11, UR10, 0xb, URZ ;  /* 0x0000000b0a0b7899 */ /* 0x000fe400080006ff */
[----:B------:R-:W-:Y:S02]  /*02d0*/  USHF.L.U32 UR10, UR10, 0x1, URZ ;  /* 0x000000010a0a7899 */ /* 0x000fe400080006ff */
[----:B-1----:R-:W-:Y:S02]  /*02e0*/  ULEA UR5, UR5, UR7, 0x18 ;  /* 0x0000000705057291 */ /* 0x002fe4000f8ec0ff */
[----:B------:R-:W-:-:S04]  /*02f0*/  UIADD3 UR6, UPT, UPT, -UR6, 0x100000, URZ ;  /* 0x0010000006067890 */ /* 0x000fc8000fffe1ff */
[----:B------:R-:W-:Y:S02]  /*0300*/  USHF.L.U32 UR7, UR6, 0xb, URZ ;  /* 0x0000000b06077899 */ /* 0x000fe400080006ff */
[----:B------:R-:W-:Y:S01]  /*0310*/  USHF.L.U32 UR6, UR6, 0x1, URZ ;  /* 0x0000000106067899 */ /* 0x000fe200080006ff */
[----:B------:R-:W1:Y:S11]  /*0320*/  FENCE.VIEW.ASYNC.S ;  /* 0x00000000000073c6 */ /* 0x000e760000000000 */
[----:B-1----:R1:W2:Y:S01]  /*0330*/  SYNCS.EXCH.64 URZ, [UR5+0x33400], UR6 ;  /* 0x0334000605ff75b2 */ /* 0x0022a20008000100 */
[----:B------:R1:W3:Y:S01]  /*0340*/  SYNCS.EXCH.64 URZ, [UR5+0x33430], UR6 ;  /* 0x0334300605ff75b2 */ /* 0x0002e20008000100 */
[----:B------:R1:W4:Y:S01]  /*0350*/  SYNCS.EXCH.64 URZ, [UR5+0x33460], UR8 ;  /* 0x0334600805ff75b2 */ /* 0x0003220008000100 */
[----:B------:R1:W5:Y:S01]  /*0360*/  SYNCS.EXCH.64 URZ, [UR5+0x33408], UR6 ;  /* 0x0334080605ff75b2 */ /* 0x0003620008000100 */
[----:B------:R1:W1:Y:S01]  /*0370*/  SYNCS.EXCH.64 URZ, [UR5+0x33438], UR6 ;  /* 0x0334380605ff75b2 */ /* 0x0002620008000100 */
        /* <DEDUP_REMOVED lines=17> */
[----:B------:R-:W-:Y:S01]  /*0490*/  NOP ;  /* 0x0000000000007918 */ /* 0x000fe20000000000 */
.L_x_6:
[----:B-1----:R-:W-:Y:S05]  /*04a0*/  BSYNC.RECONVERGENT B0 ;  /* 0x0000000000007941 */ /* 0x002fea0003800200 */
.L_x_5:
[----:B------:R-:W-:Y:S05]  /*04b0*/  BRA `(.L_x_2) ;  /* 0x00000004008c7947 */ /* 0x000fea0003800000 */
.L_x_0:
[----:B------:R-:W1:Y:S01]  /*04c0*/  S2R R4, SR_CgaCtaId ;  /* 0x0000000000047919 */ /* 0x000e620000008800 */
[----:B------:R-:W-:Y:S01]  /*04d0*/  NOP ;  /* 0x0000000000007918 */ /* 0x000fe20000000000 */
[----:B------:R-:W-:-:S04]  /*04e0*/  MOV R3, 0x40 ;  /* 0x0000004000037802 */ /* 0x000fc80000000f00 */
[----:B-1----:R-:W-:Y:S02]  /*04f0*/  LEA R2, R4, R3, 0x18 ;  /* 0x0000000304027211 */ /* 0x002fe400078ec0ff */
[----:B------:R-:W-:-:S03]  /*0500*/  MOV R3, 0x400 ;  /* 0x0000040000037802 */ /* 0x000fc60000000f00 */
[----:B------:R-:W1:Y:S02]  /*0510*/  LDS.U8 R0, [R2] ;  /* 0x0000000002007984 */ /* 0x000e640000000000 */
[----:B-1----:R-:W-:Y:S02]  /*0520*/  ISETP.NE.AND P0, PT, R0, RZ, PT ;  /* 0x000000ff0000720c */ /* 0x002fe40003f05270 */
[----:B------:R-:W-:-:S11]  /*0530*/  LEA R0, R4, R3, 0x18 ;  /* 0x0000000304007211 */ /* 0x000fd600078ec0ff */
[----:B------:R-:W-:Y:S05]  /*0540*/  @P0 BRA `(.L_x_7) ;  /* 0x0000000400500947 */ /* 0x000fea0003800000 */
[C---:B------:R-:W-:Y:S02]  /*0550*/  LOP3.LUT R2, R4.reuse, 0x1, RZ, 0xc0, !PT ;  /* 0x0000000104027812 */ /* 0x040fe400078ec0ff */
[----:B------:R-:W-:Y:S02]  /*0560*/  LOP3.LUT R11, R4, 0x1, RZ, 0x3c, !PT ;  /* 0x00000001040b7812 */ /* 0x000fe400078e3cff */
[----:B------:R-:W-:-:S13]  /*0570*/  ISETP.NE.U32.AND P1, PT, R2, 0x1, PT ;  /* 0x000000010200780c */ /* 0x000fda0003f25070 */
[----:B------:R-:W-:Y:S05]  /*0580*/  @!P1 BRA `(.L_x_8) ;  /* 0x0000000000c49947 */ /* 0x000fea0003800000 */
[----:B------:R-:W-:Y:S01]  /*0590*/  ELECT P0, URZ, PT ;  /* 0x0000000000ff782f */ /* 0x000fe20003800000 */
[----:B------:R-:W-:-:S12]  /*05a0*/  BSSY B0, `(.L_x_8) ;  /* 0x000002f000007945 */ /* 0x000fd80003800000 */
[----:B------:R-:W-:Y:S05]  /*05b0*/  @!P0 BRA `(.L_x_9) ;  /* 0x0000000000b48947 */ /* 0x000fea0003800000 */
[----:B------:R-:W-:-:S05]  /*05c0*/  UMOV UR4, 0x10 ;  /* 0x0000001000047882 */ /* 0x000fca0000000000 */
[----:B------:R-:W-:Y:S04]  /*05d0*/  DEPBAR.LE SB1, 0x36 ;  /* 0x00009d800000791a */ /* 0x000fe80000000000 */
[----:B------:R-:W1:Y:S02]  /*05e0*/  UTCATOMSWS.2CTA.FIND_AND_SET.ALIGN UP0, UR4, UR4 ;  /* 0x00000004000475e3 */ /* 0x000e640008200800 */
[----:B-1----:R-:W-:Y:S01]  /*05f0*/  PLOP3.LUT P0, PT, PT, PT, UP0, 0x80, 0x8 ;  /* 0x000000000008781c */ /* 0x002fe20003f0f008 */
[----:B------:R-:W-:-:S03]  /*0600*/  IMAD.U32 R9, RZ, RZ, UR4 ;  /* 0x00000004ff097e24 */ /* 0x000fc6000f8e00ff */
[----:B------:R-:W-:-:S04]  /*0610*/  SEL R2, RZ, 0xffffffff, !P0 ;  /* 0xffffffffff027807 */ /* 0x000fc80004000000 */
[----:B------:R-:W-:-:S13]  /*0620*/  ISETP.NE.AND P0, PT, R2, RZ, PT ;  /* 0x000000ff0200720c */ /* 0x000fda0003f05270 */
[----:B------:R-:W-:Y:S05]  /*0630*/  @P0 BRA `(.L_x_10) ;  /* 0x0000000000240947 */ /* 0x000fea0003800000 */
.L_x_11:
[----:B------:R-:W-:Y:S05]  /*0640*/  NANOSLEEP 0x64 ;  /* 0x000000640000795d */ /* 0x000fea0003800000 */
[----:B------:R-:W-:-:S05]  /*0650*/  UMOV UR4, 0x10 ;  /* 0x0000001000047882 */ /* 0x000fca0000000000 */
[----:B------:R-:W-:Y:S04]  /*0660*/  DEPBAR.LE SB1, 0x36 ;  /* 0x00009d800000791a */ /* 0x000fe80000000000 */
[----:B------:R-:W1:Y:S02]  /*0670*/  UTCATOMSWS.2CTA.FIND_AND_SET.ALIGN UP0, UR4, UR4 ;  /* 0x00000004000475e3 */ /* 0x000e640008200800 */
[----:B-1----:R-:W-:Y:S01]  /*0680*/  PLOP3.LUT P0, PT, PT, PT, UP0, 0x80, 0x8 ;  /* 0x000000000008781c */ /* 0x002fe20003f0f008 */
[----:B------:R-:W-:-:S03]  /*0690*/  IMAD.U32 R9, RZ, RZ, UR4 ;  /* 0x00000004ff097e24 */ /* 0x000fc6000f8e00ff */
[----:B------:R-:W-:-:S04]  /*06a0*/  SEL R2, RZ, 0xffffffff, !P0 ;  /* 0xffffffffff027807 */ /* 0x000fc80004000000 */
[----:B------:R-:W-:-:S13]  /*06b0*/  ISETP.NE.AND P0, PT, R2, RZ, PT ;  /* 0x000000ff0200720c */ /* 0x000fda0003f05270 */
[----:B------:R-:W-:Y:S05]  /*06c0*/  @!P0 BRA `(.L_x_11) ;  /* 0xfffffffc00dc8947 */ /* 0x000fea000383ffff */
.L_x_10:
[----:B------:R-:W-:Y:S01]  /*06d0*/  MOV R3, 0x60 ;  /* 0x0000006000037802 */ /* 0x000fe20000000f00 */
[----:B------:R-:W-:Y:S02]  /*06e0*/  VIADD R2, R0, 0x334b0 ;  /* 0x000334b000027836 */ /* 0x000fe40000000000 */
[----:B------:R-:W-:Y:S01]  /*06f0*/  IMAD.MOV.U32 R8, RZ, RZ, 0x4 ;  /* 0x00000004ff087424 */ /* 0x000fe200078e00ff */
[----:B------:R-:W-:Y:S02]  /*0700*/  LEA R12, R4, R3, 0x18 ;  /* 0x00000003040c7211 */ /* 0x000fe400078ec0ff */
[----:B------:R-:W-:-:S03]  /*0710*/  MOV R3, 0x58 ;  /* 0x0000005800037802 */ /* 0x000fc60000000f00 */
[----:B------:R-:W1:Y:S01]  /*0720*/  LDS R6, [R12] ;  /* 0x000000000c067984 */ /* 0x000e620000000800 */
[----:B------:R-:W-:Y:S01]  /*0730*/  LEA R10, R4, R3, 0x18 ;  /* 0x00000003040a7211 */ /* 0x000fe200078ec0ff */
[----:B-1----:R-:W-:-:S04]  /*0740*/  IMAD.U32 R6, R6, -0x80000000, RZ ;  /* 0x8000000006067824 */ /* 0x002fc800078e00ff */
[----:B------:R-:W1:Y:S02]  /*0750*/  SYNCS.PHASECHK.TRANS64.TRYWAIT P0, [R10+URZ], R6 ;  /* 0x000000060a0075a7 */ /* 0x000e6400080011ff */
[----:B-1----:R-:W-:Y:S05]  /*0760*/  @P0 BRA `(.L_x_12) ;  /* 0x0000000000080947 */ /* 0x002fea0003800000 */
[----:B------:R-:W1:Y:S02]  /*0770*/  SYNCS.PHASECHK.TRANS64.TRYWAIT P0, [R10+URZ], R6 ;  /* 0x000000060a0075a7 */ /* 0x000e6400080011ff */
[----:B-1----:R-:W-:Y:S05]  /*0780*/  @!P0 BRA `(.L_x_13) ;  /* 0x0000004800cc8947 */ /* 0x002fea0003800000 */
.L_x_12:
[----:B------:R-:W-:Y:S01]  /*0790*/  PRMT R3, R11, 0x654, R10 ;  /* 0x000006540b037816 */ /* 0x000fe2000000000a */
[----:B-1----:R-:W-:Y:S01]  /*07a0*/  IMAD.SHL.U32 R7, R9, 0x20, RZ ;  /* 0x0000002009077824 */ /* 0x002fe200078e00ff */
[----:B------:R-:W-:Y:S01]  /*07b0*/  PRMT R2, R11, 0x654, R2 ;  /* 0x000006540b027816 */ /* 0x000fe20000000002 */
[----:B------:R-:W-:Y:S01]  /*07c0*/  IMAD.MOV.U32 R6, RZ, RZ, 0xffff ;  /* 0x0000ffffff067424 */ /* 0x000fe200078e00ff */
[----:B------:R1:W-:Y:S01]  /*07d0*/  SYNCS.ARRIVE.TRANS64.RED RZ, [R3+URZ], R8 ;  /* 0x0000000803ff79a7 */ /* 0x0003e200080004ff */
[----:B------:R-:W-:Y:S01]  /*07e0*/  IMAD.MOV.U32 R5, RZ, RZ, 0x1 ;  /* 0x00000001ff057424 */ /* 0x000fe200078e00ff */
[----:B------:R1:W-:Y:S01]  /*07f0*/  STS [R0+0x334b0], R7 ;  /* 0x0334b00700007388 */ /* 0x0003e20000000800 */
[----:B------:R-:W-:Y:S01]  /*0800*/  VIADD R10, R9, 0x10 ;  /* 0x00000010090a7836 */ /* 0x000fe20000000000 */
[----:B------:R-:W-:Y:S02]  /*0810*/  SHF.L.U32 R6, R6, R9, RZ ;  /* 0x0000000906067219 */ /* 0x000fe400000006ff */
[----:B------:R1:W-:Y:S01]  /*0820*/  STAS [R2.64], R9 ;  /* 0x0000000902007dbd */ /* 0x0003e2000c0008ff */
[----:B------:R-:W-:-:S02]  /*0830*/  MOV R15, 0x50 ;  /* 0x00000050000f7802 */ /* 0x000fc40000000f00 */
[----:B------:R-:W-:Y:S02]  /*0840*/  SHF.L.U32 R13, R5, R10, RZ ;  /* 0x0000000a050d7219 */ /* 0x000fe400000006ff */
[----:B------:R-:W-:Y:S02]  /*0850*/  LEA R15, R4, R15, 0x18 ;  /* 0x0000000f040f7211 */ /* 0x000fe400078ec0ff */
[----:B------:R-:W-:-:S05]  /*0860*/  LOP3.LUT R6, R13, R6, RZ, 0xfc, !PT ;  /* 0x000000060d067212 */ /* 0x000fca00078efcff */
[----:B------:R1:W-:Y:S04]  /*0870*/  ATOMS.OR RZ, [R15], R6 ;  /* 0x000000060fff738c */ /* 0x0003e80003000000 */
[----:B------:R1:W-:Y:S02]  /*0880*/  ATOMS.XOR RZ, [R12], R5 ;  /* 0x000000050cff738c */ /* 0x0003e40003800000 */
.L_x_9:
[----:B------:R-:W-:Y:S05]  /*0890*/  BSYNC B0 ;  /* 0x0000000000007941 */ /* 0x000fea0003800000 */
.L_x_8:
[----:B------:R-:W-:Y:S05]  /*08a0*/  @P1 BRA `(.L_x_14) ;  /* 0x0000000000881947 */ /* 0x000fea0003800000 */
[----:B------:R-:W-:Y:S05]  /*08b0*/  WARPSYNC.ALL ;  /* 0x0000000000007948 */ /* 0x000fea0003800000 */
[----:B------:R-:W-:Y:S01]  /*08c0*/  NOP ;  /* 0x0000000000007918 */ /* 0x000fe20000000000 */
[----:B------:R-:W-:-:S13]  /*08d0*/  ELECT P0, URZ, PT ;  /* 0x0000000000ff782f */ /* 0x000fda0003800000 */
[----:B------:R-:W-:Y:S05]  /*08e0*/  @!P0 BRA `(.L_x_14) ;  /* 0x0000000000788947 */ /* 0x000fea0003800000 */
[----:B-1----:R-:W-:Y:S02]  /*08f0*/  MOV R5, 0x60 ;  /* 0x0000006000057802 */ /* 0x002fe40000000f00 */
[----:B------:R-:W-:Y:S02]  /*0900*/  MOV R3, 0x58 ;  /* 0x0000005800037802 */ /* 0x000fe40000000f00 */
[C---:B------:R-:W-:Y:S02]  /*0910*/  LEA R5, R4.reuse, R5, 0x18 ;  /* 0x0000000504057211 */ /* 0x040fe400078ec0ff */
[----:B------:R-:W-:-:S03]  /*0920*/  LEA R6, R4, R3, 0x18 ;  /* 0x0000000304067211 */ /* 0x000fc600078ec0ff */
[----:B------:R-:W1:Y:S02]  /*0930*/  LDS R2, [R5] ;  /* 0x0000000005027984 */ /* 0x000e640000000800 */
[----:B-1----:R-:W-:-:S04]  /*0940*/  IMAD.U32 R2, R2, -0x80000000, RZ ;  /* 0x8000000002027824 */ /* 0x002fc800078e00ff */
[----:B------:R-:W1:Y:S02]  /*0950*/  SYNCS.PHASECHK.TRANS64.TRYWAIT P0, [R6+URZ], R2 ;  /* 0x00000002060075a7 */ /* 0x000e6400080011ff */
[----:B-1----:R-:W-:Y:S05]  /*0960*/  @P0 BRA `(.L_x_15) ;  /* 0x0000000000080947 */ /* 0x002fea0003800000 */
[----:B------:R-:W1:Y:S02]  /*0970*/  SYNCS.PHASECHK.TRANS64.TRYWAIT P0, [R6+URZ], R2 ;  /* 0x00000002060075a7 */ /* 0x000e6400080011ff */
[----:B-1----:R-:W-:Y:S05]  /*0980*/  @!P0 BRA `(.L_x_16) ;  /* 0x0000004800648947 */ /* 0x002fea0003800000 */
.L_x_15:
[----:B------:R-:W2:Y:S01]  /*0990*/  LDS R8, [R0+0x334b0] ;  /* 0x0334b00000087984 */ /* 0x000ea20000000800 */
[----:B-1----:R-:W-:Y:S01]  /*09a0*/  IMAD.MOV.U32 R3, RZ, RZ, 0xffff ;  /* 0x0000ffffff037424 */ /* 0x002fe200078e00ff */
[----:B------:R-:W-:Y:S01]  /*09b0*/  PRMT R6, R11, 0x654, R6 ;  /* 0x000006540b067816 */ /* 0x000fe20000000006 */
[----:B------:R-:W-:Y:S02]  /*09c0*/  IMAD.MOV.U32 R2, RZ, RZ, 0x1 ;  /* 0x00000001ff027424 */ /* 0x000fe400078e00ff */
[C---:B--2---:R-:W-:Y:S01]  /*09d0*/  IMAD.SHL.U32 R9, R8.reuse, 0x20, RZ ;  /* 0x0000002008097824 */ /* 0x044fe200078e00ff */
[----:B------:R-:W-:Y:S01]  /*09e0*/  SHF.L.U32 R3, R3, R8, RZ ;  /* 0x0000000803037219 */ /* 0x000fe200000006ff */
[----:B------:R-:W-:-:S03]  /*09f0*/  VIADD R7, R8, 0x10 ;  /* 0x0000001008077836 */ /* 0x000fc60000000000 */
[----:B------:R2:W-:Y:S02]  /*0a00*/  STS [R0+0x334b0], R9 ;  /* 0x0334b00900007388 */ /* 0x0005e40000000800 */
[----:B------:R-:W-:Y:S02]  /*0a10*/  SHF.L.U32 R8, R2, R7, RZ ;  /* 0x0000000702087219 */ /* 0x000fe400000006ff */
[----:B------:R-:W-:Y:S02]  /*0a20*/  MOV R7, 0x50 ;  /* 0x0000005000077802 */ /* 0x000fe40000000f00 */
[----:B------:R-:W-:Y:S02]  /*0a30*/  LOP3.LUT R3, R8, R3, RZ, 0xfc, !PT ;  /* 0x0000000308037212 */ /* 0x000fe400078efcff */
[----:B------:R-:W-:-:S05]  /*0a40*/  LEA R4, R4, R7, 0x18 ;  /* 0x0000000704047211 */ /* 0x000fca00078ec0ff */
[----:B------:R2:W-:Y:S01]  /*0a50*/  ATOMS.OR RZ, [R4], R3 ;  /* 0x0000000304ff738c */ /* 0x0005e20003000000 */
[----:B------:R2:W-:Y:S03]  /*0a60*/  SYNCS.ARRIVE.TRANS64.RED.A1T0 RZ, [R6+URZ], RZ ;  /* 0x000000ff06ff79a7 */ /* 0x0005e600081004ff */
[----:B------:R2:W-:Y:S01]  /*0a70*/  ATOMS.XOR RZ, [R5], R2 ;  /* 0x0000000205ff738c */ /* 0x0005e20003800000 */
[----:B------:R-:W-:Y:S05]  /*0a80*/  BRA `(.L_x_14) ;  /* 0x0000000000107947 */ /* 0x000fea0003800000 */
.L_x_7:
[----:B------:R-:W-:Y:S02]  /*0a90*/  MOV R3, 0xffffffff ;  /* 0xffffffff00037802 */ /* 0x000fe40000000f00 */
[----:B------:R-:W-:-:S03]  /*0aa0*/  MOV R2, 0xad0 ;  /* 0x00000ad000027802 */ /* 0x000fc60000000f00 */
[----:B------:R1:W-:Y:S04]  /*0ab0*/  STS [R0+0x334b0], R3 ;  /* 0x0334b00300007388 */ /* 0x0003e80000000800 */
[----:B-1----:R-:W-:Y:S05]  /*0ac0*/  CALL.REL.NOINC `($__internal_1_$__cuda_sm10x_tcgen05_guardrail_trap_phase_invalid_during_alloc) ;  /* 0x0000004c00e47944 */ /* 0x002fea0003c00000 */
.L_x_14:
[----:B------:R-:W-:Y:S05]  /*0ad0*/  WARPSYNC.ALL ;  /* 0x0000000000007948 */ /* 0x000fea0003800000 */
[----:B------:R-:W-:Y:S01]  /*0ae0*/  NOP ;  /* 0x0000000000007918 */ /* 0x000fe20000000000 */
.L_x_2:
[----:B------:R-:W1:Y:S02]  /*0af0*/  LDCU UR4, c[0x0][0x36c] ;  /* 0x00006d80ff0477ac */ /* 0x000e640008000800 */
[----:B-1----:R-:W-:-:S09]  /*0b00*/  UISETP.EQ.U32.AND UP0, UPT, UR4, 0x1, UPT ;  /* 0x000000010400788c */ /* 0x002fd2000bf02070 */
[----:B------:R-:W-:Y:S05]  /*0b10*/  BRA.U !UP0, `(.L_x_17) ;  /* 0x0000000108187547 */ /* 0x000fea000b800000 */
[----:B------:R-:W-:-:S00]  /*0b20*/  MEMBAR.ALL.CTA ;  /* 0x0000000000007992 */ /* 0x000fc00000008000 */
[----:B--2345:R-:W-:Y:S06]  /*0b30*/  MEMBAR.ALL.GPU ;  /* 0x0000000000007992 */ /* 0x03cfec000000a000 */
[----:B------:R-:W-:-:S00]  /*0b40*/  ERRBAR ;  /* 0x00000000000079ab */ /* 0x000fc00000000000 */
[----:B------:R-:W-:Y:S08]  /*0b50*/  CGAERRBAR ;  /* 0x00000000000075ab */ /* 0x000ff00000000000 */
[----:B------:R-:W-:Y:S01]  /*0b60*/  UCGABAR_ARV ;  /* 0x00000000000079c7 */ /* 0x000fe20008000000 */
[----:B------:R-:W-:Y:S05]  /*0b70*/  BRA `(.L_x_18) ;  /* 0x0000000000047947 */ /* 0x000fea0003800000 */
.L_x_17:
[----:B--2345:R-:W-:Y:S01]  /*0b80*/  NOP ;  /* 0x0000000000007918 */ /* 0x03cfe20000000000 */
.L_x_18:
[----:B------:R-:W-:Y:S05]  /*0b90*/  BRA.U !UP0, `(.L_x_19) ;  /* 0x00000001080c7547 */ /* 0x000fea000b800000 */
[----:B------:R-:W-:Y:S01]  /*0ba0*/  UCGABAR_WAIT ;  /* 0x0000000000007dc7 */ /* 0x000fe20008000000 */
[----:B------:R-:W-:Y:S01]  /*0bb0*/  CCTL.IVALL ;  /* 0x00000000ff00798f */ /* 0x000fe20002000000 */
[----:B------:R-:W-:Y:S05]  /*0bc0*/  BRA `(.L_x_20) ;  /* 0x0000000000047947 */ /* 0x000fea0003800000 */
.L_x_19:
[----:B------:R-:W-:Y:S06]  /*0bd0*/  BAR.SYNC.DEFER_BLOCKING 0x0 ;  /* 0x0000000000007b1d */ /* 0x000fec0000010000 */
.L_x_20:
[----:B------:R-:W1:Y:S01]  /*0be0*/  LDC R2, c[0x0][0x388] ;  /* 0x0000e200ff027b82 */ /* 0x000e620000000800 */
[----:B------:R-:W2:Y:S01]  /*0bf0*/  S2R R0, SR_LANEID ;  /* 0x0000000000007919 */ /* 0x000ea20000000000 */
[----:B------:R-:W-:Y:S02]  /*0c00*/  ISETP.NE.AND P0, PT, R21, RZ, PT ;  /* 0x000000ff1500720c */ /* 0x000fe40003f05270 */
[----:B-1----:R-:W-:-:S04]  /*0c10*/  IADD3 R2, PT, PT, R2, 0x7f, RZ ;  /* 0x0000007f02027810 */ /* 0x002fc80007ffe0ff */
[----:B------:R-:W-:-:S05]  /*0c20*/  SHF.R.U32.HI R20, RZ, 0x7, R2 ;  /* 0x00000007ff147819 */ /* 0x000fca0000011602 */
[----:B------:R-:W-:Y:S02]  /*0c30*/  IMAD R3, R20, 0x6e, RZ ;  /* 0x0000006e14037824 */ /* 0x000fe400078e02ff */
[----:B--2---:R-:W-:Y:S05]  /*0c40*/  @!P0 BRA `(.L_x_21) ;  /* 0x0000001000988947 */ /* 0x004fea0003800000 */
[----:B------:R-:W-:Y:S01]  /*0c50*/  ISETP.NE.AND P0, PT, R21, 0x1, PT ;  /* 0x000000011500780c */ /* 0x000fe20003f05270 */
[----:B------:R-:W1:-:S12]  /*0c60*/  S2UR UR5, SR_CgaCtaId ;  /* 0x00000000000579c3 */ /* 0x000e580000008800 */
[----:B------:R-:W-:Y:S05]  /*0c70*/  @!P0 BRA `(.L_x_22) ;  /* 0x0000000400948947 */ /* 0x000fea0003800000 */
[----:B------:R-:W-:-:S13]  /*0c80*/  ISETP.NE.AND P0, PT, R21, 0x2, PT ;  /* 0x000000021500780c */ /* 0x000fda0003f05270 */
[----:B------:R-:W-:Y:S05]  /*0c90*/  @P0 BRA `(.L_x_23) ;  /* 0x0000002400fc0947 */ /* 0x000fea0003800000 */
[----:B------:R-:W2:Y:S02]  /*0ca0*/  S2UR UR4, SR_CTAID.X ;  /* 0x00000000000479c3 */ /* 0x000ea40000002500 */
[----:B--2---:R-:W-:-:S13]  /*0cb0*/  ISETP.LE.U32.AND P0, PT, R3, UR4, PT ;  /* 0x0000000403007c0c */ /* 0x004fda000bf03070 */
[----:B-1----:R-:W-:Y:S05]  /*0cc0*/  @P0 EXIT ;  /* 0x000000000000094d */ /* 0x002fea0003800000 */
[----:B------:R-:W-:Y:S01]  /*0cd0*/  ULOP3.LUT UR4, URZ, UR4, URZ, 0x33, !UPT ;  /* 0x00000004ff047292 */ /* 0x000fe2000f8e33ff */
[----:B------:R-:W-:Y:S01]  /*0ce0*/  SHF.R.U32.HI R7, RZ, 0x3, R0 ;  /* 0x00000003ff077819 */ /* 0x000fe20000011600 */
[----:B------:R-:W-:Y:S02]  /*0cf0*/  HFMA2 R15, -RZ, RZ, 0, 0 ;  /* 0x00000000ff0f7431 */ /* 0x000fe400000001ff */
[----:B------:R-:W-:Y:S01]  /*0d00*/  IMAD.MOV.U32 R16, RZ, RZ, RZ ;  /* 0x000000ffff107224 */ /* 0x000fe200078e00ff */
[----:B------:R-:W-:Y:S01]  /*0d10*/  UMOV UR5, URZ ;  /* 0x000000ff00057c82 */ /* 0x000fe20008000000 */
[C---:B------:R-:W-:Y:S01]  /*0d20*/  LOP3.LUT R19, R7.reuse, 0x1, RZ, 0x3c, !PT ;  /* 0x0000000107137812 */ /* 0x040fe200078e3cff */
[C---:B------:R-:W-:Y:S01]  /*0d30*/  IMAD.SHL.U32 R21, R7.reuse, 0x20, RZ ;  /* 0x0000002007157824 */ /* 0x040fe200078e00ff */
[----:B------:R-:W-:Y:S01]  /*0d40*/  LOP3.LUT R5, R7, 0x2, RZ, 0x3c, !PT ;  /* 0x0000000207057812 */ /* 0x000fe200078e3cff */
[----:B------:R-:W-:Y:S01]  /*0d50*/  VIADD R25, R3, UR4 ;  /* 0x0000000403197c36 */ /* 0x000fe20008000000 */
[----:B------:R-:W-:Y:S01]  /*0d60*/  LOP3.LUT R17, R7, 0x3, RZ, 0x3c, !PT ;  /* 0x0000000307117812 */ /* 0x000fe200078e3cff */
[----:B------:R-:W-:Y:S01]  /*0d70*/  IMAD R20, R0, 0x4, R7 ;  /* 0x0000000400147824 */ /* 0x000fe200078e0207 */
[----:B------:R-:W-:Y:S01]  /*0d80*/  LOP3.LUT R23, R21, 0x20, RZ, 0x3c, !PT ;  /* 0x0000002015177812 */ /* 0x000fe200078e3cff */
[----:B------:R-:W-:Y:S01]  /*0d90*/  IMAD.HI.U32 R25, R25, 0x3e0f83e1, RZ ;  /* 0x3e0f83e119197827 */ /* 0x000fe200078e00ff */
[----:B------:R-:W-:-:S02]  /*0da0*/  LOP3.LUT R3, R21, 0x40, RZ, 0x3c, !PT ;  /* 0x0000004015037812 */ /* 0x000fc400078e3cff */
[CC--:B------:R-:W-:Y:S01]  /*0db0*/  IADD3 R24, PT, PT, R21.reuse, R0.reuse, RZ ;  /* 0x0000000015187210 */ /* 0x0c0fe20007ffe0ff */
[C---:B------:R-:W-:Y:S01]  /*0dc0*/  IMAD R19, R0.reuse, 0x4, R19 ;  /* 0x0000000400137824 */ /* 0x040fe200078e0213 */
[----:B------:R-:W-:Y:S01]  /*0dd0*/  LOP3.LUT R21, R21, 0x60, RZ, 0x3c, !PT ;  /* 0x0000006015157812 */ /* 0x000fe200078e3cff */
[C---:B------:R-:W-:Y:S01]  /*0de0*/  IMAD R18, R0.reuse, 0x4, R5 ;  /* 0x0000000400127824 */ /* 0x040fe200078e0205 */
[----:B------:R-:W-:Y:S01]  /*0df0*/  LEA R17, R0, R17, 0x2 ;  /* 0x0000001100117211 */ /* 0x000fe200078e10ff */
[--C-:B------:R-:W-:Y:S01]  /*0e00*/  IMAD.IADD R23, R23, 0x1, R0.reuse ;  /* 0x0000000117177824 */ /* 0x100fe200078e0200 */
[----:B------:R-:W-:Y:S01]  /*0e10*/  IADD3 R21, PT, PT, R21, R0, RZ ;  /* 0x0000000015157210 */ /* 0x000fe20007ffe0ff */
[----:B------:R-:W-:Y:S01]  /*0e20*/  IMAD.IADD R22, R3, 0x1, R0 ;  /* 0x0000000103167824 */ /* 0x000fe200078e0200 */
[----:B------:R-:W-:-:S07]  /*0e30*/  SHF.R.U32.HI R25, RZ, 0x5, R25 ;  /* 0x00000005ff197819 */ /* 0x000fce0000011619 */
.L_x_27:
[----:B-1----:R-:W1:Y:S01]  /*0e40*/  S2R R0, SR_CgaCtaId ;  /* 0x0000000000007919 */ /* 0x002e620000008800 */
[----:B------:R-:W-:Y:S01]  /*0e50*/  MOV R3, 0x400 ;  /* 0x0000040000037802 */ /* 0x000fe20000000f00 */
[----:B------:R-:W-:-:S03]  /*0e60*/  UMOV UR4, URZ ;  /* 0x000000ff00047c82 */ /* 0x000fc60008000000 */
[----:B-1----:R-:W-:-:S07]  /*0e70*/  LEA R0, R0, R3, 0x18 ;  /* 0x0000000300007211 */ /* 0x002fce00078ec0ff */
.L_x_26:
[----:B-1----:R-:W-:Y:S01]  /*0e80*/  LEA R2, R15, R0, 0x3 ;  /* 0x000000000f027211 */ /* 0x002fe200078e18ff */
[----:B------:R-:W-:Y:S01]  /*0e90*/  ULOP3.LUT UP0, URZ, UR4, 0x3, URZ, 0xc0, !UPT ;  /* 0x0000000304ff7892 */ /* 0x000fe2000f80c0ff */
[----:B------:R-:W-:-:S04]  /*0ea0*/  SHF.L.U32 R5, R16, 0x1f, RZ ;  /* 0x0000001f10057819 */ /* 0x000fc800000006ff */
[----:B------:R-:W1:Y:S02]  /*0eb0*/  SYNCS.PHASECHK.TRANS64.TRYWAIT P0, [R2+URZ+0x33400], R5 ;  /* 0x03340005020075a7 */ /* 0x000e6400080011ff */
[----:B-1----:R-:W-:Y:S05]  /*0ec0*/  @!P0 BRA `(.L_x_24) ;  /* 0x00000044002c8947 */ /* 0x002fea0003800000 */
.L_x_81:
[----:B------:R-:W-:Y:S05]  /*0ed0*/  BRA.U UP0, `(.L_x_25) ;  /* 0x0000000100bc7547 */ /* 0x000fea000b800000 */
[C-C-:B------:R-:W-:Y:S02]  /*0ee0*/  IMAD R26, R15.reuse, 0x200, R0.reuse ;  /* 0x000002000f1a7824 */ /* 0x140fe400078e0200 */
[----:B------:R-:W-:Y:S02]  /*0ef0*/  IMAD R3, R15, 0x400, R0 ;  /* 0x000004000f037824 */ /* 0x000fe400078e0200 */
[--C-:B------:R-:W-:Y:S01]  /*0f00*/  IMAD R9, R24, 0x4, R26.reuse ;  /* 0x0000000418097824 */ /* 0x100fe200078e021a */
[-C--:B------:R-:W-:Y:S01]  /*0f10*/  LEA R8, R23, R26.reuse, 0x2 ;  /* 0x0000001a17087211 */ /* 0x080fe200078e10ff */
[--C-:B------:R-:W-:Y:S01]  /*0f20*/  IMAD R29, R22, 0x4, R26.reuse ;  /* 0x00000004161d7824 */ /* 0x100fe200078e021a */
[-C--:B------:R-:W-:Y:S01]  /*0f30*/  LEA R27, R21, R26.reuse, 0x2 ;  /* 0x0000001a151b7211 */ /* 0x080fe200078e10ff */
[--C-:B-1----:R-:W-:Y:S01]  /*0f40*/  IMAD R5, R19, 0x4, R26.reuse ;  /* 0x0000000413057824 */ /* 0x102fe200078e021a */
[-C--:B------:R-:W-:Y:S01]  /*0f50*/  LEA R6, R20, R26.reuse, 0x2 ;  /* 0x0000001a14067211 */ /* 0x080fe200078e10ff */
[----:B------:R-:W1:Y:S01]  /*0f60*/  LDS R9, [R9+0x31000] ;  /* 0x0310000009097984 */ /* 0x000e620000000800 */
[----:B------:R-:W-:Y:S01]  /*0f70*/  LEA R4, R18, R26, 0x2 ;  /* 0x0000001a12047211 */ /* 0x000fe200078e10ff */
[----:B------:R-:W-:Y:S01]  /*0f80*/  IMAD R26, R17, 0x4, R26 ;  /* 0x00000004111a7824 */ /* 0x000fe200078e021a */
[-C--:B------:R-:W-:Y:S01]  /*0f90*/  LEA R14, R24, R3.reuse, 0x2 ;  /* 0x00000003180e7211 */ /* 0x080fe200078e10ff */
[----:B------:R-:W2:Y:S01]  /*0fa0*/  LDS R8, [R8+0x31000] ;  /* 0x0310000008087984 */ /* 0x000ea20000000800 */
[--C-:B------:R-:W-:Y:S01]  /*0fb0*/  IMAD R11, R23, 0x4, R3.reuse ;  /* 0x00000004170b7824 */ /* 0x100fe200078e0203 */
[----:B------:R-:W-:Y:S01]  /*0fc0*/  LEA R10, R22, R3, 0x2 ;  /* 0x00000003160a7211 */ /* 0x000fe200078e10ff */
[----:B------:R-:W-:Y:S01]  /*0fd0*/  IMAD R7, R21, 0x4, R3 ;  /* 0x0000000415077824 */ /* 0x000fe200078e0203 */
[----:B------:R-:W3:Y:S04]  /*0fe0*/  LDS R29, [R29+0x31000] ;  /* 0x031000001d1d7984 */ /* 0x000ee80000000800 */
[----:B------:R-:W4:Y:S01]  /*0ff0*/  LDS R27, [R27+0x31000] ;  /* 0x031000001b1b7984 */ /* 0x000f220000000800 */
[----:B------:R-:W-:-:S03]  /*1000*/  NOP ;  /* 0x0000000000007918 */ /* 0x000fc60000000000 */
[----:B-1----:R1:W-:Y:S04]  /*1010*/  STS [R6+0x31000], R9 ;  /* 0x0310000906007388 */ /* 0x0023e80000000800 */
[----:B--2---:R2:W-:Y:S04]  /*1020*/  STS [R5+0x31000], R8 ;  /* 0x0310000805007388 */ /* 0x0045e80000000800 */
[----:B---3--:R3:W-:Y:S04]  /*1030*/  STS [R4+0x31000], R29 ;  /* 0x0310001d04007388 */ /* 0x0087e80000000800 */
[----:B----4-:R-:W-:Y:S04]  /*1040*/  STS [R26+0x31000], R27 ;  /* 0x0310001b1a007388 */ /* 0x010fe80000000800 */
[----:B------:R-:W4:Y:S04]  /*1050*/  LDS R13, [R14+0x31c00] ;  /* 0x031c00000e0d7984 */ /* 0x000f280000000800 */
[----:B------:R-:W5:Y:S04]  /*1060*/  LDS R12, [R11+0x31c00] ;  /* 0x031c00000b0c7984 */ /* 0x000f680000000800 */
[----:B------:R-:W5:Y:S01]  /*1070*/  LDS R9, [R10+0x31c00] ;  /* 0x031c00000a097984 */ /* 0x000f620000000800 */
[----:B-1----:R-:W-:-:S03]  /*1080*/  LEA R6, R20, R3, 0x2 ;  /* 0x0000000314067211 */ /* 0x002fc600078e10ff */
[----:B------:R-:W1:Y:S01]  /*1090*/  LDS R8, [R7+0x31c00] ;  /* 0x031c000007087984 */ /* 0x000e620000000800 */
[----:B--2---:R-:W-:Y:S01]  /*10a0*/  IMAD R5, R19, 0x4, R3 ;  /* 0x0000000413057824 */ /* 0x004fe200078e0203 */
[----:B------:R-:W-:Y:S01]  /*10b0*/  NOP ;  /* 0x0000000000007918 */ /* 0x000fe20000000000 */
[-C--:B---3--:R-:W-:Y:S02]  /*10c0*/  LEA R4, R18, R3.reuse, 0x2 ;  /* 0x0000000312047211 */ /* 0x088fe400078e10ff */
[----:B------:R-:W-:Y:S01]  /*10d0*/  LEA R3, R17, R3, 0x2 ;  /* 0x0000000311037211 */ /* 0x000fe200078e10ff */
[----:B----4-:R-:W-:Y:S04]  /*10e0*/  STS [R6+0x31c00], R13 ;  /* 0x031c000d06007388 */ /* 0x010fe80000000800 */
[----:B-----5:R-:W-:Y:S04]  /*10f0*/  STS [R5+0x31c00], R12 ;  /* 0x031c000c05007388 */ /* 0x020fe80000000800 */
[----:B------:R-:W-:Y:S04]  /*1100*/  STS [R4+0x31c00], R9 ;  /* 0x031c000904007388 */ /* 0x000fe80000000800 */
[----:B-1----:R-:W-:Y:S04]  /*1110*/  STS [R3+0x31c00], R8 ;  /* 0x031c000803007388 */ /* 0x002fe80000000800 */
[----:B------:R-:W1:Y:S04]  /*1120*/  LDS R27, [R14+0x31e00] ;  /* 0x031e00000e1b7984 */ /* 0x000e680000000800 */
[----:B------:R-:W2:Y:S04]  /*1130*/  LDS R26, [R11+0x31e00] ;  /* 0x031e00000b1a7984 */ /* 0x000ea80000000800 */
[----:B------:R-:W3:Y:S04]  /*1140*/  LDS R29, [R10+0x31e00] ;  /* 0x031e00000a1d7984 */ /* 0x000ee80000000800 */
[----:B------:R-:W4:Y:S01]  /*1150*/  LDS R28, [R7+0x31e00] ;  /* 0x031e0000071c7984 */ /* 0x000f220000000800 */
[----:B------:R-:W-:-:S03]  /*1160*/  NOP ;  /* 0x0000000000007918 */ /* 0x000fc60000000000 */
[----:B-1----:R5:W-:Y:S04]  /*1170*/  STS [R6+0x31e00], R27 ;  /* 0x031e001b06007388 */ /* 0x002be80000000800 */
[----:B--2---:R5:W-:Y:S04]  /*1180*/  STS [R5+0x31e00], R26 ;  /* 0x031e001a05007388 */ /* 0x004be80000000800 */
[----:B---3--:R5:W-:Y:S04]  /*1190*/  STS [R4+0x31e00], R29 ;  /* 0x031e001d04007388 */ /* 0x008be80000000800 */
[----:B----4-:R5:W-:Y:S01]  /*11a0*/  STS [R3+0x31e00], R28 ;  /* 0x031e001c03007388 */ /* 0x010be20000000800 */
[----:B------:R1:W-:Y:S06]  /*11b0*/  MEMBAR.ALL.CTA ;  /* 0x0000000000007992 */ /* 0x0003ec0000008000 */
[----:B-1----:R-:W2:Y:S02]  /*11c0*/  FENCE.VIEW.ASYNC.S ;  /* 0x00000000000073c6 */ /* 0x002ea40000000000 */
.L_x_25:
[----:B-1----:R-:W-:Y:S01]  /*11d0*/  VIADD R2, R2, 0x33460 ;  /* 0x0003346002027836 */ /* 0x002fe20000000000 */
[C---:B------:R-:W-:Y:S01]  /*11e0*/  ISETP.NE.AND P0, PT, R15.reuse, 0x5, PT ;  /* 0x000000050f00780c */ /* 0x040fe20003f05270 */
[----:B------:R-:W-:Y:S01]  /*11f0*/  VIADD R15, R15, 0x1 ;  /* 0x000000010f0f7836 */ /* 0x000fe20000000000 */
[----:B------:R-:W-:Y:S02]  /*1200*/  UIADD3 UR4, UPT, UPT, UR4, 0x1, URZ ;  /* 0x0000000104047890 */ /* 0x000fe4000fffe0ff */
[----:B------:R-:W-:Y:S02]  /*1210*/  PRMT R2, RZ, 0x654, R2 ;  /* 0x00000654ff027816 */ /* 0x000fe40000000002 */
[----:B------:R-:W-:Y:S01]  /*1220*/  SEL R15, R15, RZ, P0 ;  /* 0x000000ff0f0f7207 */ /* 0x000fe20000000000 */
[----:B------:R-:W-:Y:S01]  /*1230*/  UISETP.NE.AND UP0, UPT, UR4, 0xc, UPT ;  /* 0x0000000c0400788c */ /* 0x000fe2000bf05270 */
[----:B--2---:R1:W-:Y:S02]  /*1240*/  SYNCS.ARRIVE.TRANS64.RED.A1T0 RZ, [R2+URZ], RZ ;  /* 0x000000ff02ff79a7 */ /* 0x0043e400081004ff */
[----:B------:R-:W-:-:S04]  /*1250*/  ISETP.NE.AND P0, PT, R15, RZ, PT ;  /* 0x000000ff0f00720c */ /* 0x000fc80003f05270 */
[----:B-----5:R-:W-:-:S04]  /*1260*/  SEL R3, RZ, 0x1, P0 ;  /* 0x00000001ff037807 */ /* 0x020fc80000000000 */
[----:B------:R-:W-:Y:S01]  /*1270*/  LOP3.LUT R16, R16, R3, RZ, 0x3c, !PT ;  /* 0x0000000310107212 */ /* 0x000fe200078e3cff */
[----:B------:R-:W-:Y:S06]  /*1280*/  BRA.U UP0, `(.L_x_26) ;  /* 0xfffffff900fc7547 */ /* 0x000fec000b83ffff */
[----:B------:R-:W-:-:S13]  /*1290*/  ISETP.NE.AND P0, PT, R25, UR5, PT ;  /* 0x0000000519007c0c */ /* 0x000fda000bf05270 */
[----:B------:R-:W-:Y:S05]  /*12a0*/  @!P0 EXIT ;  /* 0x000000000000894d */ /* 0x000fea0003800000 */
[----:B------:R-:W-:Y:S01]  /*12b0*/  UIADD3 UR5, UPT, UPT, UR5, 0x1, URZ ;  /* 0x0000000105057890 */ /* 0x000fe2000fffe0ff */
[----:B------:R-:W-:Y:S05]  /*12c0*/  BRA `(.L_x_27) ;  /* 0xfffffff800dc7947 */ /* 0x000fea000383ffff */
.L_x_22:
[----:B-1----:R-:W-:-:S09]  /*12d0*/  UISETP.NE.AND UP0, UPT, UR5, URZ, UPT ;  /* 0x000000ff0500728c */ /* 0x002fd2000bf05270 */
[----:B------:R-:W-:Y:S05]  /*12e0*/  BRA.U UP0, `(.L_x_23) ;  /* 0x0000002100687547 */ /* 0x000fea000b800000 */
[----:B------:R-:W1:Y:S01]  /*12f0*/  S2UR UR4, SR_CTAID.X ;  /* 0x00000000000479c3 */ /* 0x000e620000002500 */
[----:B------:R-:W-:Y:S01]  /*1300*/  UMOV UR9, 0x400 ;  /* 0x0000040000097882 */ /* 0x000fe20000000000 */
[----:B------:R-:W-:Y:S01]  /*1310*/  ISETP.GE.U32.AND P1, PT, R0, 0x6, PT ;  /* 0x000000060000780c */ /* 0x000fe20003f26070 */
[----:B------:R-:W-:-:S04]  /*1320*/  ULEA UR9, UR5, UR9, 0x18 ;  /* 0x0000000905097291 */ /* 0x000fc8000f8ec0ff */
[----:B------:R-:W-:Y:S02]  /*1330*/  UIADD3 UR5, UPT, UPT, UR9, 0x1c000, URZ ;  /* 0x0001c00009057890 */ /* 0x000fe4000fffe0ff */
[----:B------:R-:W-:Y:S02]  /*1340*/  UIADD3 UR6, UPT, UPT, UR9, 0x4000, URZ ;  /* 0x0000400009067890 */ /* 0x000fe4000fffe0ff */
[----:B------:R-:W-:Y:S02]  /*1350*/  USHF.R.U32.HI UR5, URZ, 0x4, UR5 ;  /* 0x00000004ff057899 */ /* 0x000fe40008011605 */
[----:B------:R-:W-:Y:S02]  /*1360*/  USHF.R.U32.HI UR6, URZ, 0x4, UR6 ;  /* 0x00000004ff067899 */ /* 0x000fe40008011606 */
[----:B------:R-:W-:Y:S02]  /*1370*/  ULOP3.LUT UR5, UR5, 0x3fc0, URZ, 0xc0, !UPT ;  /* 0x00003fc005057892 */ /* 0x000fe4000f8ec0ff */
[----:B------:R-:W-:-:S04]  /*1380*/  ULOP3.LUT UR6, UR6, 0x3fc0, URZ, 0xc0, !UPT ;  /* 0x00003fc006067892 */ /* 0x000fc8000f8ec0ff */
[----:B------:R-:W-:Y:S02]  /*1390*/  IMAD.U32 R5, RZ, RZ, UR5 ;  /* 0x00000005ff057e24 */ /* 0x000fe4000f8e00ff */
[C---:B------:R-:W-:Y:S02]  /*13a0*/  LEA R4, R0.reuse, UR6, 0xa ;  /* 0x0000000600047c11 */ /* 0x040fe4000f8e50ff */
[----:B-1----:R-:W-:Y:S01]  /*13b0*/  ISETP.LE.U32.AND P0, PT, R3, UR4, PT ;  /* 0x0000000403007c0c */ /* 0x002fe2000bf03070 */
[----:B------:R-:W-:Y:S01]  /*13c0*/  IMAD R2, R0, 0x380, R5 ;  /* 0x0000038000027824 */ /* 0x000fe200078e0205 */
[----:B------:R-:W-:Y:S01]  /*13d0*/  SEL R4, R4, RZ, !P1 ;  /* 0x000000ff04047207 */ /* 0x000fe20004800000 */
[----:B------:R-:W-:-:S03]  /*13e0*/  IMAD.MOV.U32 R0, RZ, RZ, -0x1 ;  /* 0xffffffffff007424 */ /* 0x000fc600078e00ff */
[----:B------:R-:W-:-:S07]  /*13f0*/  SEL R2, R2, RZ, !P1 ;  /* 0x000000ff02027207 */ /* 0x000fce0004800000 */
[----:B------:R-:W-:Y:S05]  /*1400*/  @P0 BRA `(.L_x_28) ;  /* 0x0000000800700947 */ /* 0x000fea0003800000 */
[----:B------:R-:W-:Y:S01]  /*1410*/  LOP3.LUT R0, RZ, UR4, RZ, 0x33, !PT ;  /* 0x00000004ff007c12 */ /* 0x000fe2000f8e33ff */
[----:B------:R-:W-:Y:S01]  /*1420*/  HFMA2 R6, -RZ, RZ, 0, 0 ;  /* 0x00000000ff067431 */ /* 0x000fe200000001ff */
[----:B------:R-:W-:Y:S01]  /*1430*/  UMOV UR19, URZ ;  /* 0x000000ff00137c82 */ /* 0x000fe20008000000 */
[----:B------:R-:W-:Y:S01]  /*1440*/  UMOV UR11, URZ ;  /* 0x000000ff000b7c82 */ /* 0x000fe20008000000 */
[----:B------:R-:W-:Y:S01]  /*1450*/  UMOV UR6, 0x1c0 ;  /* 0x000001c000067882 */ /* 0x000fe20000000000 */
[----:B------:R-:W-:Y:S01]  /*1460*/  IMAD.IADD R0, R3, 0x1, R0 ;  /* 0x0000000103007824 */ /* 0x000fe200078e0200 */
[----:B------:R-:W-:Y:S01]  /*1470*/  UMOV UR7, 0x1c4 ;  /* 0x000001c400077882 */ /* 0x000fe20000000000 */
[----:B------:R-:W-:Y:S01]  /*1480*/  UMOV UR4, 0x1c0 ;  /* 0x000001c000047882 */ /* 0x000fe20000000000 */
[----:B------:R-:W-:Y:S01]  /*1490*/  UMOV UR5, 0x1c4 ;  /* 0x000001c400057882 */ /* 0x000fe20000000000 */
[----:B------:R-:W-:-:S05]  /*14a0*/  IMAD.HI.U32 R0, R0, 0x3e0f83e1, RZ ;  /* 0x3e0f83e100007827 */ /* 0x000fca00078e00ff */
[----:B------:R-:W-:-:S07]  /*14b0*/  SHF.R.U32.HI R0, RZ, 0x5, R0 ;  /* 0x00000005ff007819 */ /* 0x000fce0000011600 */
.L_x_35:
[----:B-1----:R-:W-:Y:S01]  /*14c0*/  USHF.R.U32.HI UR10, URZ, 0x1, UR19 ;  /* 0x00000001ff0a7899 */ /* 0x002fe20008011613 */
[----:B------:R-:W-:Y:S01]  /*14d0*/  IMAD.MOV.U32 R9, RZ, RZ, 0x1 ;  /* 0x00000001ff097424 */ /* 0x000fe200078e00ff */
[----:B--2---:R-:W-:Y:S02]  /*14e0*/  USHF.L.U32 UR8, UR19, 0x3, URZ ;  /* 0x0000000313087899 */ /* 0x004fe400080006ff */
[----:B------:R-:W-:Y:S02]  /*14f0*/  ULOP3.LUT UR10, UR10, 0x1, URZ, 0xc, !UPT ;  /* 0x000000010a0a7892 */ /* 0x000fe4000f8e0cff */
[----:B------:R-:W-:Y:S02]  /*1500*/  ULOP3.LUT UR8, UR8, 0x8, URZ, 0xc0, !UPT ;  /* 0x0000000808087892 */ /* 0x000fe4000f8ec0ff */
[----:B------:R-:W-:Y:S02]  /*1510*/  USHF.L.U32 UR10, UR10, 0x1f, URZ ;  /* 0x0000001f0a0a7899 */ /* 0x000fe400080006ff */
[----:B------:R-:W-:-:S02]  /*1520*/  ULOP3.LUT UR13, UR19, 0x1, URZ, 0xc0, !UPT ;  /* 0x00000001130d7892 */ /* 0x000fc4000f8ec0ff */
[----:B------:R-:W-:Y:S01]  /*1530*/  IMAD.U32 R3, RZ, RZ, UR8 ;  /* 0x00000008ff037e24 */ /* 0x000fe2000f8e00ff */
[----:B------:R-:W-:Y:S01]  /*1540*/  UIADD3 UR8, UPT, UPT, UR9, UR8, URZ ;  /* 0x0000000809087290 */ /* 0x000fe2000fffe0ff */
[----:B------:R-:W-:Y:S01]  /*1550*/  MOV R8, UR10 ;  /* 0x0000000a00087c02 */ /* 0x000fe20008000f00 */
[----:B------:R-:W-:Y:S01]  /*1560*/  UMOV UR12, UR19 ;  /* 0x00000013000c7c82 */ /* 0x000fe20008000000 */
[----:B------:R-:W-:Y:S01]  /*1570*/  UIADD3 UR19, UPT, UPT, UR19, 0x1, URZ ;  /* 0x0000000113137890 */ /* 0x000fe2000fffe0ff */
[----:B------:R-:W-:Y:S01]  /*1580*/  ISETP.NE.AND P0, PT, R0, UR12, PT ;  /* 0x0000000c00007c0c */ /* 0x000fe2000bf05270 */
[----:B------:R-:W1:Y:S01]  /*1590*/  SYNCS.PHASECHK.TRANS64.TRYWAIT P1, [R3+UR9+0x334a0], R8 ;  /* 0x0334a008030075a7 */ /* 0x000e620008021109 */
[----:B------:R-:W-:Y:S02]  /*15a0*/  UIMAD UR13, UR13, 0xe0, URZ ;  /* 0x000000e00d0d78a4 */ /* 0x000fe4000f8e02ff */
[----:B------:R-:W-:Y:S01]  /*15b0*/  UIADD3 UR12, UPT, UPT, UR8, 0x33490, URZ ;  /* 0x00033490080c7890 */ /* 0x000fe2000fffe0ff */
[----:B-1----:R-:W-:Y:S11]  /*15c0*/  @!P1 BRA `(.L_x_29) ;  /* 0x0000003c00849947 */ /* 0x002ff60003800000 */
.L_x_83:
[----:B------:R-:W-:Y:S01]  /*15d0*/  NOP ;  /* 0x0000000000007918 */ /* 0x000fe20000000000 */
[----:B------:R-:W-:Y:S01]  /*15e0*/  UMOV UR18, 0xa ;  /* 0x0000000a00127882 */ /* 0x000fe20000000000 */
[----:B------:R-:W-:-:S05]  /*15f0*/  UMOV UR17, 0xfffffff4 ;  /* 0xfffffff400117882 */ /* 0x000fca0000000000 */
.L_x_34:
[----:B-1----:R-:W-:Y:S01]  /*1600*/  ULEA UR14, UR11, UR9, 0x3 ;  /* 0x000000090b0e7291 */ /* 0x002fe2000f8e18ff */
[----:B-1----:R-:W-:Y:S01]  /*1610*/  SHF.L.U32 R11, R6, 0x1f, RZ ;  /* 0x0000001f060b7819 */ /* 0x002fe200000006ff */
[----:B------:R-:W-:Y:S01]  /*1620*/  UIADD3 UR15, UPT, UPT, UR17, 0xc, URZ ;  /* 0x0000000c110f7890 */ /* 0x000fe2000fffe0ff */
[----:B------:R-:W-:Y:S03]  /*1630*/  MOV R3, UR11 ;  /* 0x0000000b00037c02 */ /* 0x000fe60008000f00 */
[----:B------:R-:W-:Y:S03]  /*1640*/  ULOP3.LUT UP0, UR15, UR15, 0x2, URZ, 0xc0, !UPT ;  /* 0x000000020f0f7892 */ /* 0x000fe6000f80c0ff */
[----:B------:R-:W1:Y:S02]  /*1650*/  SYNCS.PHASECHK.TRANS64.TRYWAIT P1, [UR14+0x33460], R11 ;  /* 0x0334600bff0075a7 */ /* 0x000e64000802110e */
[----:B-12---:R-:W-:Y:S07]  /*1660*/  @!P1 BRA `(.L_x_30) ;  /* 0x0000003c007c9947 */ /* 0x006fee0003800000 */
.L_x_85:
[----:B------:R-:W-:Y:S01]  /*1670*/  NOP ;  /* 0x0000000000007918 */ /* 0x000fe20000000000 */
[----:B------:R-:W-:Y:S05]  /*1680*/  BRA.U UP0, `(.L_x_31) ;  /* 0x0000000100487547 */ /* 0x000fea000b800000 */
[----:B------:R-:W-:Y:S02]  /*1690*/  ULEA UR16, UR11, UR9, 0x9 ;  /* 0x000000090b107291 */ /* 0x000fe4000f8e48ff */
[----:B------:R-:W-:Y:S02]  /*16a0*/  ULEA UR8, UR11, UR9, 0xa ;  /* 0x000000090b087291 */ /* 0x000fe4000f8e50ff */
[----:B------:R-:W-:Y:S02]  /*16b0*/  UIADD3 UR16, UPT, UPT, UR16, 0x31000, URZ ;  /* 0x0003100010107890 */ /* 0x000fe4000fffe0ff */
[----:B------:R-:W-:Y:S02]  /*16c0*/  UIADD3 UR10, UPT, UPT, UR8, 0x31c00, URZ ;  /* 0x00031c00080a7890 */ /* 0x000fe4000fffe0ff */
[----:B------:R-:W-:Y:S02]  /*16d0*/  UIADD3 UR8, UPT, UPT, UR8, 0x31e00, URZ ;  /* 0x00031e0008087890 */ /* 0x000fe4000fffe0ff */
[----:B------:R-:W-:Y:S02]  /*16e0*/  USHF.R.U32.HI UR16, URZ, 0x4, UR16 ;  /* 0x00000004ff107899 */ /* 0x000fe40008011610 */
[----:B------:R-:W-:Y:S02]  /*16f0*/  USHF.R.U32.HI UR10, URZ, 0x4, UR10 ;  /* 0x00000004ff0a7899 */ /* 0x000fe4000801160a */
[----:B------:R-:W-:Y:S02]  /*1700*/  USHF.R.U32.HI UR8, URZ, 0x4, UR8 ;  /* 0x00000004ff087899 */ /* 0x000fe40008011608 */
[----:B------:R-:W-:Y:S02]  /*1710*/  ULOP3.LUT UR20, UR16, 0x3fe0, URZ, 0xc0, !UPT ;  /* 0x00003fe010147892 */ /* 0x000fe4000f8ec0ff */
[----:B------:R-:W-:Y:S02]  /*1720*/  ULOP3.LUT UR22, UR10, 0x3fc0, URZ, 0xc0, !UPT ;  /* 0x00003fc00a167892 */ /* 0x000fe4000f8ec0ff */
[----:B------:R-:W-:Y:S01]  /*1730*/  ULOP3.LUT UR24, UR8, 0x3fe0, URZ, 0xc0, !UPT ;  /* 0x00003fe008187892 */ /* 0x000fe2000f8ec0ff */
[----:B------:R-:W-:Y:S01]  /*1740*/  UMOV UR21, 0x4008 ;  /* 0x0000400800157882 */ /* 0x000fe20000000000 */
[----:B------:R-:W-:Y:S01]  /*1750*/  UMOV UR23, 0x4008 ;  /* 0x0000400800177882 */ /* 0x000fe20000000000 */
[----:B------:R-:W-:Y:S02]  /*1760*/  UMOV UR25, 0x4008 ;  /* 0x0000400800197882 */ /* 0x000fe40000000000 */
[----:B------:R2:W-:Y:S02]  /*1770*/  UTCCP.T.S.2CTA.4x32dp128bit tmem[0x1c0], gdesc[UR20] ;  /* 0x0001c014ff0079e7 */ /* 0x0005e40009300000 */
[----:B------:R2:W-:Y:S02]  /*1780*/  UTCCP.T.S.2CTA.4x32dp128bit tmem[0x1c4], gdesc[UR22] ;  /* 0x0001c416ff0079e7 */ /* 0x0005e40009300000 */
[----:B------:R2:W-:Y:S01]  /*1790*/  UTCCP.T.S.2CTA.4x32dp128bit tmem[0x1c8], gdesc[UR24] ;  /* 0x0001c818ff0079e7 */ /* 0x0005e20009300000 */
[----:B------:R-:W-:Y:S02]  /*17a0*/  NOP ;  /* 0x0000000000007918 */ /* 0x000fe40000000000 */
.L_x_31:
[----:B------:R-:W-:Y:S01]  /*17b0*/  UISETP.NE.AND UP0, UPT, UR11, 0x5, UPT ;  /* 0x000000050b00788c */ /* 0x000fe2000bf05270 */
[----:B-1----:R-:W-:Y:S01]  /*17c0*/  SHFL.IDX PT, R5, R4, R3, 0x1f ;  /* 0x00001f0304057589 */ /* 0x002fe200000e0000 */
[----:B------:R-:W-:Y:S01]  /*17d0*/  UIADD3 UR11, UPT, UPT, UR11, 0x1, URZ ;  /* 0x000000010b0b7890 */ /* 0x000fe2000fffe0ff */
[----:B------:R-:W-:Y:S03]  /*17e0*/  NOP ;  /* 0x0000000000007918 */ /* 0x000fe60000000000 */
[----:B------:R-:W-:Y:S03]  /*17f0*/  USEL UR11, UR11, URZ, UP0 ;  /* 0x000000ff0b0b7287 */ /* 0x000fe60008000000 */
[----:B------:R-:W1:Y:S01]  /*1800*/  SHFL.IDX PT, R7, R2, R3, 0x1f ;  /* 0x00001f0302077589 */ /* 0x000e6200000e0000 */
[----:B------:R-:W-:Y:S02]  /*1810*/  USHF.L.U32 UR16, UR15, 0x4, URZ ;  /* 0x000000040f107899 */ /* 0x000fe400080006ff */
[----:B------:R-:W-:Y:S02]  /*1820*/  ULEA UR10, UR11, UR9, 0x3 ;  /* 0x000000090b0a7291 */ /* 0x000fe4000f8e18ff */
[----:B------:R-:W-:Y:S01]  /*1830*/  ULEA UR15, UR15, 0x10b8, 0xd ;  /* 0x000010b80f0f7891 */ /* 0x000fe2000f8e68ff */
[----:B------:R-:W-:Y:S01]  /*1840*/  ISETP.NE.AND P1, PT, RZ, UR11, PT ;  /* 0x0000000bff007c0c */ /* 0x000fe2000bf25270 */
[----:B------:R-:W-:Y:S01]  /*1850*/  UISETP.NE.AND UP0, UPT, UR17, -0xc, UPT ;  /* 0xfffffff41100788c */ /* 0x000fe2000bf05270 */
[----:B------:R-:W-:Y:S01]  /*1860*/  IMAD.U32 R11, RZ, RZ, UR11 ;  /* 0x0000000bff0b7e24 */ /* 0x000fe2000f8e00ff */
[----:B------:R-:W-:Y:S02]  /*1870*/  UPRMT UR29, UR16, 0x5410, UR15 ;  /* 0x00005410101d7896 */ /* 0x000fe4000800000f */
[----:B------:R-:W-:Y:S01]  /*1880*/  UIADD3 UR14, UPT, UPT, UR14, 0x33430, URZ ;  /* 0x000334300e0e7890 */ /* 0x000fe2000fffe0ff */
[----:B------:R-:W-:Y:S01]  /*1890*/  UMOV UR28, URZ ;  /* 0x000000ff001c7c82 */ /* 0x000fe20008000000 */
[----:B--2---:R-:W-:Y:S01]  /*18a0*/  UMOV UR23, 0x40004040 ;  /* 0x4000404000177882 */ /* 0x004fe20000000000 */
[----:B------:R-:W-:Y:S01]  /*18b0*/  UMOV UR21, 0x40004040 ;  /* 0x4000404000157882 */ /* 0x000fe20000000000 */
[----:B------:R-:W-:Y:S01]  /*18c0*/  UMOV UR27, 0x40004040 ;  /* 0x40004040001b7882 */ /* 0x000fe20000000000 */
[----:B------:R-:W-:Y:S01]  /*18d0*/  UMOV UR25, 0x40004040 ;  /* 0x4000404000197882 */ /* 0x000fe20000000000 */
[----:B------:R-:W-:Y:S01]  /*18e0*/  UMOV UR33, 0x40004040 ;  /* 0x4000404000217882 */ /* 0x000fe20000000000 */
[----:B------:R-:W-:Y:S01]  /*18f0*/  UMOV UR31, 0x40004040 ;  /* 0x40004040001f7882 */ /* 0x000fe20000000000 */
[----:B------:R-:W-:Y:S01]  /*1900*/  UMOV UR37, 0x40004040 ;  /* 0x4000404000257882 */ /* 0x000fe20000000000 */
[----:B------:R-:W-:Y:S01]  /*1910*/  UMOV UR35, 0x40004040 ;  /* 0x4000404000237882 */ /* 0x000fe20000000000 */
[----:B------:R-:W-:Y:S01]  /*1920*/  UMOV UR8, 0x3 ;  /* 0x0000000300087882 */ /* 0x000fe20000000000 */
[----:B-1----:R-:W-:Y:S02]  /*1930*/  R2UR UR20, R7 ;  /* 0x00000000071472ca */ /* 0x002fe400000e0000 */
[----:B------:R-:W-:Y:S02]  /*1940*/  R2UR UR22, R5 ;  /* 0x00000000051672ca */ /* 0x000fe400000e0000 */
[----:B------:R-:W-:Y:S04]  /*1950*/  SEL R3, RZ, 0x1, P1 ;  /* 0x00000001ff037807 */ /* 0x000fe80000800000 */
[----:B------:R-:W-:Y:S05]  /*1960*/  LOP3.LUT R6, R6, R3, RZ, 0x3c, !PT ;  /* 0x0000000306067212 */ /* 0x000fea00078e3cff */
[----:B------:R-:W-:Y:S01]  /*1970*/  UIADD3 UR24, UPT, UPT, UR20, 0x2, URZ ;  /* 0x0000000214187890 */ /* 0x000fe2000fffe0ff */
[----:B------:R-:W-:Y:S01]  /*1980*/  IMAD.U32 R13, R6, -0x80000000, RZ ;  /* 0x80000000060d7824 */ /* 0x000fe200078e00ff */
[----:B------:R-:W-:Y:S01]  /*1990*/  UIADD3 UR26, UPT, UPT, UR22, 0x2, URZ ;  /* 0x00000002161a7890 */ /* 0x000fe2000fffe0ff */
[----:B------:R1:W-:Y:S01]  /*19a0*/  UTCQMMA.2CTA gdesc[UR22], gdesc[UR20], tmem[UR13], tmem[UR28], idesc[UR29], tmem[UR6], UP0 ;  /* 0x00061c1416007dea */ /* 0x0003e2000820030d */
[----:B------:R-:W-:Y:S02]  /*19b0*/  UIADD3 UR32, UPT, UPT, UR22, 0x4, URZ ;  /* 0x0000000416207890 */ /* 0x000fe4000fffe0ff */
[----:B------:R-:W-:Y:S02]  /*19c0*/  UIADD3 UR30, UPT, UPT, UR20, 0x4, URZ ;  /* 0x00000004141e7890 */ /* 0x000fe4000fffe0ff */
[----:B------:R-:W-:Y:S02]  /*19d0*/  UIADD3 UR36, UPT, UPT, UR22, 0x6, URZ ;  /* 0x0000000616247890 */ /* 0x000fe4000fffe0ff */
[----:B------:R-:W-:Y:S01]  /*19e0*/  UIADD3 UR34, UPT, UPT, UR20, 0x6, URZ ;  /* 0x0000000614227890 */ /* 0x000fe2000fffe0ff */
[----:B------:R1:W-:Y:S04]  /*19f0*/  UTCQMMA.2CTA gdesc[UR26], gdesc[UR24], tmem[UR13], tmem[UR28], idesc[UR29], tmem[UR6], UPT ;  /* 0x00061c181a007dea */ /* 0x0003e8000ba0030d */
[----:B------:R1:W-:Y:S04]  /*1a00*/  UTCQMMA.2CTA gdesc[UR32], gdesc[UR30], tmem[UR13], tmem[UR28], idesc[UR29], tmem[UR6], UPT ;  /* 0x00061c1e20007dea */ /* 0x0003e8000ba0030d */
[----:B------:R1:W-:Y:S01]  /*1a10*/  UTCQMMA.2CTA gdesc[UR36], gdesc[UR34], tmem[UR13], tmem[UR28], idesc[UR29], tmem[UR6], UPT ;  /* 0x00061c2224007dea */ /* 0x0003e2000ba0030d */
[----:B------:R1:W-:Y:S01]  /*1a20*/  UTCBAR.2CTA.MULTICAST [UR14], URZ, UR8 ;  /* 0x000000ff0e0073e9 */ /* 0x0003e20008200808 */
[----:B------:R-:W2:Y:S02]  /*1a30*/  SYNCS.PHASECHK.TRANS64.TRYWAIT P1, [UR10+0x33460], R13 ;  /* 0x0334600dff0075a7 */ /* 0x000ea4000802110a */
[----:B-12---:R-:W-:Y:S05]  /*1a40*/  @!P1 BRA `(.L_x_32) ;  /* 0x0000003800a09947 */ /* 0x006fea0003800000 */
.L_x_87:
[----:B------:R-:W-:Y:S01]  /*1a50*/  ELECT P1, URZ, PT ;  /* 0x0000000000ff782f */ /* 0x000fe20003820000 */
[----:B------:R-:W2:Y:S01]  /*1a60*/  SHFL.IDX PT, R5, R4, R11, 0x1f ;  /* 0x00001f0b04057589 */ /* 0x000ea200000e0000 */
[----:B------:R-:W-:Y:S02]  /*1a70*/  UIADD3 UR10, UPT, UPT, UR10, 0x33430, URZ ;  /* 0x000334300a0a7890 */ /* 0x000fe4000fffe0ff */
[----:B------:R-:W-:Y:S05]  /*1a80*/  UISETP.NE.AND UP0, UPT, UR17, -0x2, UPT ;  /* 0xfffffffe1100788c */ /* 0x000fea000bf05270 */
[----:B-1----:R-:W1:Y:S01]  /*1a90*/  SHFL.IDX PT, R3, R2, R11, 0x1f ;  /* 0x00001f0b02037589 */ /* 0x002e6200000e0000 */
[----:B------:R-:W-:Y:S01]  /*1aa0*/  NOP ;  /* 0x0000000000007918 */ /* 0x000fe20000000000 */
[----:B------:R-:W-:Y:S02]  /*1ab0*/  NOP ;  /* 0x0000000000007918 */ /* 0x000fe40000000000 */
[C---:B------:R-:W-:Y:S01]  /*1ac0*/  @P1 IMAD.SHL.U32 R7, R9.reuse, 0x2000, RZ ;  /* 0x0000200009071824 */ /* 0x040fe200078e00ff */
[----:B------:R-:W-:Y:S01]  /*1ad0*/  UMOV UR21, 0x40004040 ;  /* 0x4000404000157882 */ /* 0x000fe20000000000 */
[----:B------:R-:W-:Y:S01]  /*1ae0*/  @P1 IMAD.SHL.U32 R8, R9, 0x10, RZ ;  /* 0x0000001009081824 */ /* 0x000fe200078e00ff */
[----:B------:R-:W-:Y:S01]  /*1af0*/  UMOV UR27, 0x40004040 ;  /* 0x40004040001b7882 */ /* 0x000fe20000000000 */
[----:B------:R-:W-:Y:S01]  /*1b00*/  @P1 IMAD.MOV.U32 R10, RZ, RZ, RZ ;  /* 0x000000ffff0a1224 */ /* 0x000fe200078e00ff */
[----:B------:R-:W-:Y:S01]  /*1b10*/  @P1 LOP3.LUT R7, R7, 0x6000, RZ, 0xc0, !PT ;  /* 0x0000600007071812 */ /* 0x000fe200078ec0ff */
[----:B------:R-:W-:Y:S01]  /*1b20*/  UMOV UR25, 0x40004040 ;  /* 0x4000404000197882 */ /* 0x000fe20000000000 */
[----:B------:R-:W-:Y:S01]  /*1b30*/  @P1 LOP3.LUT R8, R8, 0x30, RZ, 0xc0, !PT ;  /* 0x0000003008081812 */ /* 0x000fe200078ec0ff */
[----:B------:R-:W-:Y:S01]  /*1b40*/  UMOV UR31, 0x40004040 ;  /* 0x40004040001f7882 */ /* 0x000fe20000000000 */
[----:B------:R-:W-:Y:S01]  /*1b50*/  @P1 LOP3.LUT R7, R7, 0x10b8, RZ, 0xfc, !PT ;  /* 0x000010b807071812 */ /* 0x000fe200078efcff */
[----:B------:R-:W-:Y:S01]  /*1b60*/  UMOV UR29, 0x40004040 ;  /* 0x40004040001d7882 */ /* 0x000fe20000000000 */
[----:B------:R-:W-:Y:S01]  /*1b70*/  @P1 R2UR UR22, R10 ;  /* 0x000000000a1612ca */ /* 0x000fe200000e0000 */
[----:B------:R-:W-:Y:S01]  /*1b80*/  UMOV UR35, 0x40004040 ;  /* 0x4000404000237882 */ /* 0x000fe20000000000 */
[----:B------:R-:W-:Y:S01]  /*1b90*/  @P1 PRMT R7, R8, 0x5410, R7 ;  /* 0x0000541008071816 */ /* 0x000fe20000000007 */
[----:B------:R-:W-:Y:S01]  /*1ba0*/  UMOV UR33, 0x40004040 ;  /* 0x4000404000217882 */ /* 0x000fe20000000000 */
[----:B------:R-:W-:Y:S01]  /*1bb0*/  UMOV UR8, 0x3 ;  /* 0x0000000300087882 */ /* 0x000fe20000000000 */
[----:B--2---:R-:W-:Y:S02]  /*1bc0*/  R2UR UR20, R5 ;  /* 0x00000000051472ca */ /* 0x004fe400000e0000 */
[----:B------:R-:W-:Y:S02]  /*1bd0*/  @P1 R2UR UR15, R7 ;  /* 0x00000000070f12ca */ /* 0x000fe400000e0000 */
[----:B-1----:R-:W-:Y:S09]  /*1be0*/  R2UR UR14, R3 ;  /* 0x00000000030e72ca */ /* 0x002ff200000e0000 */
[----:B------:R-:W-:Y:S02]  /*1bf0*/  UIADD3 UR26, UPT, UPT, UR20, 0x2, URZ ;  /* 0x00000002141a7890 */ /* 0x000fe4000fffe0ff */
[----:B------:R-:W-:Y:S01]  /*1c00*/  UIADD3 UR30, UPT, UPT, UR20, 0x4, URZ ;  /* 0x00000004141e7890 */ /* 0x000fe2000fffe0ff */
[----:B------:R-:W-:Y:S01]  /*1c10*/  IMAD.U32 R11, RZ, RZ, UR15 ;  /* 0x0000000fff0b7e24 */ /* 0x000fe2000f8e00ff */
[----:B------:R-:W-:Y:S02]  /*1c20*/  UIADD3 UR24, UPT, UPT, UR14, 0x2, URZ ;  /* 0x000000020e187890 */ /* 0x000fe4000fffe0ff */
[----:B------:R-:W-:Y:S02]  /*1c30*/  UIADD3 UR28, UPT, UPT, UR14, 0x4, URZ ;  /* 0x000000040e1c7890 */ /* 0x000fe4000fffe0ff */
[----:B------:R-:W-:Y:S01]  /*1c40*/  UIADD3 UR34, UPT, UPT, UR20, 0x6, URZ ;  /* 0x0000000614227890 */ /* 0x000fe2000fffe0ff */
[----:B------:R-:W-:Y:S01]  /*1c50*/  @P1 R2UR UR23, R11 ;  /* 0x000000000b1712ca */ /* 0x000fe200000e0000 */
[----:B------:R-:W-:Y:S01]  /*1c60*/  UIADD3 UR32, UPT, UPT, UR14, 0x6, URZ ;  /* 0x000000060e207890 */ /* 0x000fe2000fffe0ff */
[----:B------:R-:W-:Y:S11]  /*1c70*/  UMOV UR15, 0x40004040 ;  /* 0x40004040000f7882 */ /* 0x000ff60000000000 */
[----:B------:R1:W-:Y:S01]  /*1c80*/  UTCQMMA.2CTA gdesc[UR20], gdesc[UR14], tmem[UR13], tmem[UR22], idesc[UR23], tmem[UR4], UPT ;  /* 0x0004160e14007dea */ /* 0x0003e2000ba0030d */
[----:B------:R1:W-:Y:S01]  /*1c90*/  UTCQMMA.2CTA gdesc[UR26], gdesc[UR24], tmem[UR13], tmem[UR22], idesc[UR23], tmem[UR4], UPT ;  /* 0x000416181a007dea */ /* 0x0003e2000ba0030d */
[----:B------:R1:W-:Y:S01]  /*1ca0*/  UTCQMMA.2CTA gdesc[UR30], gdesc[UR28], tmem[UR13], tmem[UR22], idesc[UR23], tmem[UR4], UPT ;  /* 0x0004161c1e007dea */ /* 0x0003e2000ba0030d */
[----:B------:R1:W-:Y:S01]  /*1cb0*/  UTCQMMA.2CTA gdesc[UR34], gdesc[UR32], tmem[UR13], tmem[UR22], idesc[UR23], tmem[UR4], UPT ;  /* 0x0004162022007dea */ /* 0x0003e2000ba0030d */
[----:B------:R1:W-:Y:S01]  /*1cc0*/  UTCBAR.2CTA.MULTICAST [UR10], URZ, UR8 ;  /* 0x000000ff0a0073e9 */ /* 0x0003e20008200808 */
[----:B------:R-:W-:Y:S05]  /*1cd0*/  BRA.U UP0, `(.L_x_33) ;  /* 0x00000001000c7547 */ /* 0x000fea000b800000 */
[----:B-1----:R-:W-:Y:S02]  /*1ce0*/  UMOV UR8, 0x3 ;  /* 0x0000000300087882 */ /* 0x002fe40000000000 */
[----:B------:R2:W-:Y:S01]  /*1cf0*/  UTCBAR.2CTA.MULTICAST [UR12], URZ, UR8 ;  /* 0x000000ff0c0073e9 */ /* 0x0005e20008200808 */
[----:B------:R-:W-:Y:S02]  /*1d00*/  NOP ;  /* 0x0000000000007918 */ /* 0x000fe40000000000 */
.L_x_33:
[----:B------:R-:W-:Y:S01]  /*1d10*/  UISETP.NE.AND UP0, UPT, UR11, 0x5, UPT ;  /* 0x000000050b00788c */ /* 0x000fe2000bf05270 */
[----:B------:R-:W-:Y:S01]  /*1d20*/  VIADD R9, R9, 0x2 ;  /* 0x0000000209097836 */ /* 0x000fe20000000000 */
[----:B------:R-:W-:Y:S02]  /*1d30*/  UIADD3 UR11, UPT, UPT, UR11, 0x1, URZ ;  /* 0x000000010b0b7890 */ /* 0x000fe4000fffe0ff */
[----:B------:R-:W-:Y:S02]  /*1d40*/  UIADD3 UR18, UPT, UPT, UR18, -0x2, URZ ;  /* 0xfffffffe12127890 */ /* 0x000fe4000fffe0ff */
[----:B------:R-:W-:Y:S02]  /*1d50*/  USEL UR11, UR11, URZ, UP0 ;  /* 0x000000ff0b0b7287 */ /* 0x000fe40008000000 */
[----:B------:R-:W-:Y:S02]  /*1d60*/  UISETP.NE.AND UP0, UPT, UR18, -0x2, UPT ;  /* 0xfffffffe1200788c */ /* 0x000fe4000bf05270 */
[----:B------:R-:W-:Y:S02]  /*1d70*/  UIADD3 UR17, UPT, UPT, UR17, 0x2, URZ ;  /* 0x0000000211117890 */ /* 0x000fe4000fffe0ff */
[----:B------:R-:W-:Y:S04]  /*1d80*/  ISETP.NE.AND P1, PT, RZ, UR11, PT ;  /* 0x0000000bff007c0c */ /* 0x000fe8000bf25270 */
[----:B------:R-:W-:Y:S04]  /*1d90*/  SEL R3, RZ, 0x1, P1 ;  /* 0x00000001ff037807 */ /* 0x000fe80000800000 */
[----:B------:R-:W-:Y:S01]  /*1da0*/  LOP3.LUT R6, R6, R3, RZ, 0x3c, !PT ;  /* 0x0000000306067212 */ /* 0x000fe200078e3cff */
[----:B------:R-:W-:Y:S06]  /*1db0*/  BRA.U UP0, `(.L_x_34) ;  /* 0xfffffff900107547 */ /* 0x000fec000b83ffff */
[----:B------:R-:W-:Y:S05]  /*1dc0*/  @P0 BRA `(.L_x_35) ;  /* 0xfffffff400bc0947 */ /* 0x000fea000383ffff */
.L_x_28:
[----:B------:R-:W-:-:S13]  /*1dd0*/  ISETP.GE.AND P0, PT, R0, RZ, PT ;  /* 0x000000ff0000720c */ /* 0x000fda0003f06270 */
[----:B-12---:R-:W-:Y:S05]  /*1de0*/  @!P0 EXIT ;  /* 0x000000000000894d */ /* 0x006fea0003800000 */
[----:B------:R-:W-:Y:S01]  /*1df0*/  IMAD.SHL.U32 R2, R0, 0x8, RZ ;  /* 0x0000000800027824 */ /* 0x000fe200078e00ff */
[----:B------:R-:W-:-:S04]  /*1e00*/  SHF.R.U32.HI R0, RZ, 0x1, R0 ;  /* 0x00000001ff007819 */ /* 0x000fc80000011600 */
[----:B------:R-:W-:Y:S02]  /*1e10*/  LOP3.LUT R0, R0, 0x1, RZ, 0xc0, !PT ;  /* 0x0000000100007812 */ /* 0x000fe400078ec0ff */
[----:B------:R-:W-:Y:S02]  /*1e20*/  LOP3.LUT R2, R2, 0x8, RZ, 0xc0, !PT ;  /* 0x0000000802027812 */ /* 0x000fe400078ec0ff */
[----:B------:R-:W-:-:S03]  /*1e30*/  SHF.L.U32 R4, R0, 0x1f, RZ ;  /* 0x0000001f00047819 */ /* 0x000fc600000006ff */
[----:B------:R-:W-:Y:S02]  /*1e40*/  VIADD R2, R2, UR9 ;  /* 0x0000000902027c36 */ /* 0x000fe40008000000 */
[----:B------:R-:W-:-:S07]  /*1e50*/  IMAD.MOV.U32 R5, RZ, RZ, R4 ;  /* 0x000000ffff057224 */ /* 0x000fce00078e0004 */
.L_x_36:
[----:B-1----:R1:W2:Y:S02]  /*1e60*/  SYNCS.PHASECHK.TRANS64.TRYWAIT P0, [R2+URZ+0x334a0], R5 ;  /* 0x0334a005020075a7 */ /* 0x0022a400080011ff */
[----:B--2---:R-:W-:Y:S05]  /*1e70*/  @!P0 NANOSLEEP.SYNCS 0x989680 ;  /* 0x009896800000895d */ /* 0x004fea0003900000 */
[----:B------:R-:W2:Y:S02]  /*1e80*/  @!P0 SYNCS.PHASECHK.TRANS64 P0, [R2+URZ+0x334a0], R5 ;  /* 0x0334a005020085a7 */ /* 0x000ea400080010ff */
[----:B--2---:R-:W-:Y:S05]  /*1e90*/  @P0 EXIT ;  /* 0x000000000000094d */ /* 0x004fea0003800000 */
[----:B------:R-:W-:Y:S05]  /*1ea0*/  BRA `(.L_x_36) ;  /* 0xfffffffc00ec7947 */ /* 0x000fea000383ffff */
.L_x_21:
[----:B------:R-:W-:-:S13]  /*1eb0*/  ELECT P0, URZ, PT ;  /* 0x0000000000ff782f */ /* 0x000fda0003800000 */
[----:B------:R-:W-:Y:S05]  /*1ec0*/  @!P0 BRA `(.L_x_23) ;  /* 0x0000001400708947 */ /* 0x000fea0003800000 */
[----:B------:R-:W1:Y:S02]  /*1ed0*/  S2UR UR4, SR_CTAID.X ;  /* 0x00000000000479c3 */ /* 0x000e640000002500 */
[----:B-1----:R-:W-:-:S13]  /*1ee0*/  ISETP.LE.U32.AND P0, PT, R3, UR4, PT ;  /* 0x0000000403007c0c */ /* 0x002fda000bf03070 */
[----:B------:R-:W-:Y:S05]  /*1ef0*/  @P0 EXIT ;  /* 0x000000000000094d */ /* 0x000fea0003800000 */
[----:B------:R-:W1:Y:S01]  /*1f00*/  S2R R4, SR_CgaCtaId ;  /* 0x0000000000047919 */ /* 0x000e620000008800 */
[----:B------:R-:W-:Y:S01]  /*1f10*/  IMAD.U32 R8, RZ, RZ, UR4 ;  /* 0x00000004ff087e24 */ /* 0x000fe2000f8e00ff */
[----:B------:R-:W2:Y:S04]  /*1f20*/  LDC.64 R12, c[0x0][0x348] ;  /* 0x0000d200ff0c7b82 */ /* 0x000ea80000000a00 */
[----:B------:R-:W-:Y:S02]  /*1f30*/  LOP3.LUT R0, RZ, R8, RZ, 0x33, !PT ;  /* 0x00000008ff007212 */ /* 0x000fe400078e33ff */
[----:B------:R-:W-:-:S03]  /*1f40*/  PRMT R7, R8, 0x7610, R7 ;  /* 0x0000761008077816 */ /* 0x000fc60000000007 */
[----:B------:R-:W-:Y:S01]  /*1f50*/  IMAD.IADD R0, R3, 0x1, R0 ;  /* 0x0000000103007824 */ /* 0x000fe200078e0200 */
[----:B------:R-:W-:-:S03]  /*1f60*/  MOV R3, 0x400 ;  /* 0x0000040000037802 */ /* 0x000fc60000000f00 */
[----:B------:R-:W-:-:S05]  /*1f70*/  IMAD.HI.U32 R6, R0, 0x3e0f83e1, RZ ;  /* 0x3e0f83e100067827 */ /* 0x000fca00078e00ff */
[----:B------:R-:W-:-:S05]  /*1f80*/  SHF.R.U32.HI R6, RZ, 0x5, R6 ;  /* 0x00000005ff067819 */ /* 0x000fca0000011606 */
[----:B------:R-:W-:Y:S01]  /*1f90*/  IMAD.MOV R6, RZ, RZ, -R6 ;  /* 0x000000ffff067224 */ /* 0x000fe200078e0a06 */
[----:B-1----:R-:W-:-:S07]  /*1fa0*/  LEA R4, R4, R3, 0x18 ;  /* 0x0000000304047211 */ /* 0x002fce00078ec0ff */
.L_x_49:
[----:B------:R-:W-:Y:S01]  /*1fb0*/  SHF.R.U32.HI R15, RZ, 0x5, R8 ;  /* 0x00000005ff0f7819 */ /* 0x000fe20000011608 */
[----:B------:R-:W-:Y:S05]  /*1fc0*/  YIELD ;  /* 0x0000000000007946 */ /* 0x000fea0003800000 */
[----:B------:R-:W-:Y:S01]  /*1fd0*/  IMAD.HI.U32 R15, R15, 0x4a7904b, RZ ;  /* 0x04a7904b0f0f7827 */ /* 0x000fe200078e00ff */
[----:B------:R-:W-:Y:S04]  /*1fe0*/  MOV R10, 0x2080 ;  /* 0x00002080000a7802 */ /* 0x000fe80000000f00 */
[C---:B------:R-:W-:Y:S01]  /*1ff0*/  PRMT R0, R15.reuse, 0x9910, RZ ;  /* 0x000099100f007816 */ /* 0x040fe200000000ff */
[----:B------:R-:W-:Y:S04]  /*2000*/  IMAD.SHL.U32 R15, R15, 0x10, RZ ;  /* 0x000000100f0f7824 */ /* 0x000fe800078e00ff */
[----:B------:R-:W-:Y:S01]  /*2010*/  IMAD R0, R0, 0x6e0, RZ ;  /* 0x000006e000007824 */ /* 0x000fe200078e02ff */
[----:B------:R-:W-:Y:S03]  /*2020*/  VIADDMNMX.U32 R39, R20, -R15, 0x10, PT ;  /* 0x0000001014277446 */ /* 0x000fe6000380080f */
[----:B------:R-:W-:Y:S05]  /*2030*/  IMAD.MOV R2, RZ, RZ, -R0 ;  /* 0x000000ffff027224 */ /* 0x000fea00078e0a00 */
[----:B------:R-:W-:Y:S05]  /*2040*/  PRMT R2, R2, 0x7710, RZ ;  /* 0x0000771002027816 */ /* 0x000fea00000000ff */
[----:B------:R-:W-:Y:S05]  /*2050*/  IMAD.IADD R2, R2, 0x1, R7 ;  /* 0x0000000102027824 */ /* 0x000fea00078e0207 */
[----:B-1234-:R-:W-:Y:S02]  /*2060*/  LOP3.LUT R5, R2, 0xffff, RZ, 0xc0, !PT ;  /* 0x0000ffff02057812 */ /* 0x01efe400078ec0ff */
[----:B--2---:R-:W-:Y:S05]  /*2070*/  CALL.REL.NOINC `($__internal_3_$__cuda_sm20_div_u16) ;  /* 0x0000003800907944 */ /* 0x004fea0003c00000 */
[----:B------:R-:W-:Y:S01]  /*2080*/  PRMT R39, R39, 0x9910, RZ ;  /* 0x0000991027277816 */ /* 0x000fe200000000ff */
[----:B------:R-:W-:Y:S01]  /*2090*/  IMAD.MOV.U32 R5, RZ, RZ, -0x80000000 ;  /* 0x80000000ff057424 */ /* 0x000fe200078e00ff */
[C---:B------:R-:W-:Y:S01]  /*20a0*/  PRMT R9, R0.reuse, 0x9910, RZ ;  /* 0x0000991000097816 */ /* 0x040fe200000000ff */
[----:B------:R-:W1:Y:S01]  /*20b0*/  S2R R3, SR_CgaCtaId ;  /* 0x0000000000037919 */ /* 0x000e620000008800 */
[----:B------:R-:W-:Y:S01]  /*20c0*/  LOP3.LUT R0, R0, 0xffff, RZ, 0xc0, !PT ;  /* 0x0000ffff00007812 */ /* 0x000fe200078ec0ff */
[----:B------:R-:W2:Y:S01]  /*20d0*/  SYNCS.PHASECHK.TRANS64.TRYWAIT P4, [R4+URZ+0x33430], R5 ;  /* 0x03343005040075a7 */ /* 0x000ea200080811ff */
[C---:B------:R-:W-:Y:S01]  /*20e0*/  IADD3 R38, P3, PT, R12.reuse, 0x40, RZ ;  /* 0x000000400c267810 */ /* 0x040fe20007f7e0ff */
[----:B------:R-:W-:Y:S01]  /*20f0*/  IMAD R9, R39, R9, RZ ;  /* 0x0000000927097224 */ /* 0x000fe200078e02ff */
[----:B------:R-:W-:Y:S01]  /*2100*/  IADD3 R32, P1, PT, R12, 0x140, RZ ;  /* 0x000001400c207810 */ /* 0x000fe20007f3e0ff */
[----:B------:R-:W-:Y:S01]  /*2110*/  IMAD R0, R0, 0xe0, RZ ;  /* 0x000000e000007824 */ /* 0x000fe200078e02ff */
[C---:B------:R-:W-:Y:S01]  /*2120*/  IADD3 R36, P2, PT, R12.reuse, 0xc0, RZ ;  /* 0x000000c00c247810 */ /* 0x040fe20007f5e0ff */
[----:B------:R-:W-:Y:S01]  /*2130*/  IMAD.MOV R9, RZ, RZ, -R9 ;  /* 0x000000ffff097224 */ /* 0x000fe200078e0a09 */
[----:B------:R-:W-:Y:S01]  /*2140*/  IADD3 R14, P0, PT, R12, 0x1c0, RZ ;  /* 0x000001c00c0e7810 */ /* 0x000fe20007f1e0ff */
[C---:B------:R-:W-:Y:S01]  /*2150*/  VIADD R11, R4.reuse, 0x33400 ;  /* 0x00033400040b7836 */ /* 0x040fe20000000000 */
[----:B------:R-:W-:Y:S01]  /*2160*/  IADD3 R10, PT, PT, R4, 0x4000, RZ ;  /* 0x00004000040a7810 */ /* 0x000fe20007ffe0ff */
[--C-:B------:R-:W-:Y:S01]  /*2170*/  IMAD.X R39, RZ, RZ, R13.reuse, P3 ;  /* 0x000000ffff277224 */ /* 0x100fe200018e060d */
[----:B------:R-:W-:Y:S01]  /*2180*/  PRMT R9, R9, 0x7710, RZ ;  /* 0x0000771009097816 */ /* 0x000fe200000000ff */
[----:B------:R-:W-:Y:S01]  /*2190*/  IMAD.X R33, RZ, RZ, R13, P1 ;  /* 0x000000ffff217224 */ /* 0x000fe200008e060d */
[----:B------:R-:W-:Y:S02]  /*21a0*/  IADD3.X R37, PT, PT, RZ, R13, RZ, P2, !PT ;  /* 0x0000000dff257210 */ /* 0x000fe400017fe4ff */
[----:B------:R-:W-:Y:S04]  /*21b0*/  IADD3 R9, PT, PT, R2, R9, RZ ;  /* 0x0000000902097210 */ /* 0x000fe80007ffe0ff */
[----:B------:R-:W-:Y:S01]  /*21c0*/  LOP3.LUT R16, R9, 0xffff, RZ, 0xc0, !PT ;  /* 0x0000ffff09107812 */ /* 0x000fe200078ec0ff */
[----:B------:R-:W-:Y:S04]  /*21d0*/  VIADD R9, R4, 0x1c000 ;  /* 0x0001c00004097836 */ /* 0x000fe80000000000 */
[----:B------:R-:W-:Y:S01]  /*21e0*/  IMAD.IADD R16, R15, 0x1, R16 ;  /* 0x000000010f107824 */ /* 0x000fe200078e0210 */
[----:B------:R-:W-:Y:S01]  /*21f0*/  IADD3.X R15, PT, PT, RZ, R13, RZ, P0, !PT ;  /* 0x0000000dff0f7210 */ /* 0x000fe200007fe4ff */
[----:B-1----:R-:W-:Y:S01]  /*2200*/  IMAD R2, R3, 0x70, R0 ;  /* 0x0000007003027824 */ /* 0x002fe200078e0200 */
[----:B--2---:R-:W-:Y:S06]  /*2210*/  @!P4 BRA `(.L_x_37) ;  /* 0x0000003000c8c947 */ /* 0x004fec0003800000 */
.L_x_88:
[----:B------:R-:W-:Y:S01]  /*2220*/  IMAD.SHL.U32 R3, R16, 0x80, RZ ;  /* 0x0000008010037824 */ /* 0x000fe200078e00ff */
[----:B------:R-:W-:Y:S01]  /*2230*/  R2UR UR9, R11 ;  /* 0x000000000b0972ca */ /* 0x000fe200000e0000 */
[----:B------:R-:W-:Y:S01]  /*2240*/  UMOV UR10, URZ ;  /* 0x000000ff000a7c82 */ /* 0x000fe20008000000 */
[----:B------:R-:W-:Y:S01]  /*2250*/  R2UR UR28, R38 ;  /* 0x00000000261c72ca */ /* 0x000fe200000e0000 */
[----:B------:R-:W-:Y:S01]  /*2260*/  UMOV UR20, 0x0 ;  /* 0x0000000000147882 */ /* 0x000fe20000000000 */
[----:B------:R-:W-:Y:S01]  /*2270*/  R2UR UR29, R39 ;  /* 0x00000000271d72ca */ /* 0x000fe200000e0000 */
[----:B------:R-:W-:Y:S01]  /*2280*/  UMOV UR21, 0x10000000 ;  /* 0x1000000000157882 */ /* 0x000fe20000000000 */
[----:B------:R-:W-:Y:S01]  /*2290*/  R2UR UR8, R10 ;  /* 0x000000000a0872ca */ /* 0x000fe200000e0000 */
[----:B------:R-:W-:Y:S01]  /*22a0*/  UMOV UR6, UR10 ;  /* 0x0000000a00067c82 */ /* 0x000fe20008000000 */
[----:B------:R-:W-:Y:S01]  /*22b0*/  R2UR UR11, R3 ;  /* 0x00000000030b72ca */ /* 0x000fe200000e0000 */
[----:B------:R-:W-:Y:S01]  /*22c0*/  UMOV UR19, URZ ;  /* 0x000000ff00137c82 */ /* 0x000fe20008000000 */
[----:B------:R-:W-:Y:S01]  /*22d0*/  R2UR UR12, R4 ;  /* 0x00000000040c72ca */ /* 0x000fe200000e0000 */
[----:B------:R-:W-:Y:S01]  /*22e0*/  IMAD.MOV.U32 R31, RZ, RZ, 0x7d80 ;  /* 0x00007d80ff1f7424 */ /* 0x000fe200078e00ff */
[----:B------:R-:W-:Y:S01]  /*22f0*/  R2UR UR26, R36 ;  /* 0x00000000241a72ca */ /* 0x000fe200000e0000 */
[----:B------:R-:W-:Y:S01]  /*2300*/  UMOV UR5, UR9 ;  /* 0x0000000900057c82 */ /* 0x000fe20008000000 */
[----:B------:R-:W-:Y:S01]  /*2310*/  R2UR UR27, R37 ;  /* 0x00000000251b72ca */ /* 0x000fe200000e0000 */
[----:B------:R-:W-:Y:S01]  /*2320*/  UMOV UR17, UR9 ;  /* 0x0000000900117c82 */ /* 0x000fe20008000000 */
[----:B------:R-:W-:Y:S01]  /*2330*/  R2UR UR7, R2 ;  /* 0x00000000020772ca */ /* 0x000fe200000e0000 */
[----:B------:R-:W-:Y:S01]  /*2340*/  UMOV UR13, UR9 ;  /* 0x00000009000d7c82 */ /* 0x000fe20008000000 */
[----:B------:R-:W-:Y:S01]  /*2350*/  R2UR UR4, R9 ;  /* 0x00000000090472ca */ /* 0x000fe200000e0000 */
[----:B------:R-:W-:Y:S01]  /*2360*/  UMOV UR15, UR19 ;  /* 0x00000013000f7c82 */ /* 0x000fe20008000000 */
[----:B------:R-:W-:Y:S01]  /*2370*/  R2UR UR24, R32 ;  /* 0x00000000201872ca */ /* 0x000fe200000e0000 */
[----:B------:R2:W-:Y:S01]  /*2380*/  UTMALDG.2D [UR8], [UR28], desc[UR20] ;  /* 0x000014081c0075b4 */ /* 0x0005e20008009000 */
[----:B------:R-:W-:Y:S01]  /*2390*/  R2UR UR25, R33 ;  /* 0x00000000211972ca */ /* 0x000fe200000e0000 */
[----:B------:R-:W-:Y:S01]  /*23a0*/  UIADD3 UR16, UPT, UPT, UR12, 0x31000, URZ ;  /* 0x000310000c107890 */ /* 0x000fe2000fffe0ff */
[----:B------:R-:W-:Y:S01]  /*23b0*/  R2UR UR22, R14 ;  /* 0x000000000e1672ca */ /* 0x000fe200000e0000 */
[----:B------:R-:W-:Y:S01]  /*23c0*/  UMOV UR18, UR11 ;  /* 0x0000000b00127c82 */ /* 0x000fe20008000000 */
[----:B------:R-:W-:Y:S01]  /*23d0*/  R2UR UR23, R15 ;  /* 0x000000000f1772ca */ /* 0x000fe200000e0000 */
[----:B------:R-:W-:Y:S01]  /*23e0*/  UIADD3 UR12, UPT, UPT, UR12, 0x31c00, URZ ;  /* 0x00031c000c0c7890 */ /* 0x000fe2000fffe0ff */
[----:B------:R-:W-:Y:S01]  /*23f0*/  R2UR UR14, R0 ;  /* 0x00000000000e72ca */ /* 0x000fe200000e0000 */
[C---:B------:R-:W-:Y:S02]  /*2400*/  VIADD R28, R4.reuse, 0x33408 ;  /* 0x00033408041c7836 */ /* 0x040fe40000000000 */
[----:B------:R2:W-:Y:S01]  /*2410*/  UTMALDG.2D [UR4], [UR26], desc[UR20] ;  /* 0x000014041a0075b4 */ /* 0x0005e20008009000 */
[C---:B------:R-:W-:Y:S02]  /*2420*/  VIADD R29, R4.reuse, 0x8000 ;  /* 0x00008000041d7836 */ /* 0x040fe40000000000 */
[----:B------:R-:W-:Y:S01]  /*2430*/  VIADD R26, R4, 0x1f800 ;  /* 0x0001f800041a7836 */ /* 0x000fe20000000000 */
[----:B------:R2:W-:Y:S06]  /*2440*/  UTMALDG.2D [UR16], [UR24], desc[UR20] ;  /* 0x00001410180075b4 */ /* 0x0005ec0008009000 */
[----:B------:R2:W-:Y:S01]  /*2450*/  UTMALDG.2D [UR12], [UR22], desc[UR20] ;  /* 0x0000140c160075b4 */ /* 0x0005e20008009000 */
[----:B------:R2:W-:Y:S01]  /*2460*/  SYNCS.ARRIVE.TRANS64 RZ, [R4+URZ+0x33400], R31 ;  /* 0x0334001f04ff79a7 */ /* 0x0005e200080000ff */
[----:B------:R-:W3:Y:S02]  /*2470*/  SYNCS.PHASECHK.TRANS64.TRYWAIT P0, [R4+URZ+0x33438], R5 ;  /* 0x03343805040075a7 */ /* 0x000ee400080011ff */
[----:B--23--:R-:W-:Y:S05]  /*2480*/  @!P0 BRA `(.L_x_38) ;  /* 0x0000003000488947 */ /* 0x00cfea0003800000 */
.L_x_89:
[----:B------:R-:W-:Y:S01]  /*2490*/  R2UR UR9, R28 ;  /* 0x000000001c0972ca */ /* 0x000fe200000e0000 */
[----:B------:R-:W-:Y:S01]  /*24a0*/  UMOV UR14, 0x0 ;  /* 0x00000000000e7882 */ /* 0x000fe20000000000 */
[----:B------:R-:W-:Y:S01]  /*24b0*/  R2UR UR16, R38 ;  /* 0x00000000261072ca */ /* 0x000fe200000e0000 */
[----:B------:R-:W-:Y:S01]  /*24c0*/  UMOV UR15, 0x10000000 ;  /* 0x10000000000f7882 */ /* 0x000fe20000000000 */
[----:B------:R-:W-:Y:S01]  /*24d0*/  R2UR UR17, R39 ;  /* 0x00000000271172ca */ /* 0x000fe200000e0000 */
[----:B------:R-:W-:Y:S01]  /*24e0*/  UMOV UR10, 0x80 ;  /* 0x00000080000a7882 */ /* 0x000fe20000000000 */
[----:B------:R-:W-:Y:S01]  /*24f0*/  R2UR UR11, R3 ;  /* 0x00000000030b72ca */ /* 0x000fe200000e0000 */
[----:B------:R-:W-:Y:S01]  /*2500*/  IMAD.MOV.U32 R27, RZ, RZ, 0x7800 ;  /* 0x00007800ff1b7424 */ /* 0x000fe200078e00ff */
[----:B------:R-:W-:Y:S01]  /*2510*/  R2UR UR8, R29 ;  /* 0x000000001d0872ca */ /* 0x000fe200000e0000 */
[----:B------:R-:W-:Y:S01]  /*2520*/  UMOV UR6, 0x80 ;  /* 0x0000008000067882 */ /* 0x000fe20000000000 */
[----:B------:R-:W-:Y:S01]  /*2530*/  R2UR UR12, R36 ;  /* 0x00000000240c72ca */ /* 0x000fe200000e0000 */
[----:B------:R-:W-:Y:S01]  /*2540*/  VIADD R24, R4, 0x33410 ;  /* 0x0003341004187836 */ /* 0x000fe20000000000 */
[----:B------:R-:W-:Y:S01]  /*2550*/  R2UR UR13, R37 ;  /* 0x00000000250d72ca */ /* 0x000fe200000e0000 */
[----:B------:R-:W-:Y:S01]  /*2560*/  UMOV UR5, UR9 ;  /* 0x0000000900057c82 */ /* 0x000fe20008000000 */
[----:B------:R-:W-:Y:S01]  /*2570*/  R2UR UR7, R2 ;  /* 0x00000000020772ca */ /* 0x000fe200000e0000 */
[----:B------:R-:W-:Y:S01]  /*2580*/  VIADD R23, R4, 0x23000 ;  /* 0x0002300004177836 */ /* 0x000fe20000000000 */
[----:B------:R-:W-:Y:S01]  /*2590*/  R2UR UR4, R26 ;  /* 0x000000001a0472ca */ /* 0x000fe200000e0000 */
[----:B------:R-:W-:Y:S04]  /*25a0*/  VIADD R25, R4, 0xc000 ;  /* 0x0000c00004197836 */ /* 0x000fe80000000000 */
[----:B------:R3:W-:Y:S08]  /*25b0*/  UTMALDG.2D [UR8], [UR16], desc[UR14] ;  /* 0x00000e08100075b4 */ /* 0x0007f00008009000 */
[----:B------:R3:W-:Y:S01]  /*25c0*/  UTMALDG.2D [UR4], [UR12], desc[UR14] ;  /* 0x00000e040c0075b4 */ /* 0x0007e20008009000 */
[----:B------:R3:W-:Y:S01]  /*25d0*/  SYNCS.ARRIVE.TRANS64 RZ, [R4+URZ+0x33408], R27 ;  /* 0x0334081b04ff79a7 */ /* 0x0007e200080000ff */
[----:B------:R-:W4:Y:S02]  /*25e0*/  SYNCS.PHASECHK.TRANS64.TRYWAIT P0, [R4+URZ+0x33440], R5 ;  /* 0x03344005040075a7 */ /* 0x000f2400080011ff */
[----:B---34-:R-:W-:Y:S05]  /*25f0*/  @!P0 BRA `(.L_x_39) ;  /* 0x0000003000088947 */ /* 0x018fea0003800000 */
.L_x_90:
[----:B------:R-:W-:Y:S01]  /*2600*/  R2UR UR9, R24 ;  /* 0x00000000180972ca */ /* 0x000fe200000e0000 */
[----:B------:R-:W-:Y:S01]  /*2610*/  UMOV UR14, 0x0 ;  /* 0x00000000000e7882 */ /* 0x000fe20000000000 */
[----:B------:R-:W-:Y:S01]  /*2620*/  R2UR UR16, R38 ;  /* 0x00000000261072ca */ /* 0x000fe200000e0000 */
[----:B------:R-:W-:Y:S01]  /*2630*/  UMOV UR15, 0x10000000 ;  /* 0x10000000000f7882 */ /* 0x000fe20000000000 */
[----:B------:R-:W-:Y:S01]  /*2640*/  R2UR UR17, R39 ;  /* 0x00000000271172ca */ /* 0x000fe200000e0000 */
[----:B------:R-:W-:Y:S01]  /*2650*/  UMOV UR10, 0x100 ;  /* 0x00000100000a7882 */ /* 0x000fe20000000000 */
[----:B------:R-:W-:Y:S01]  /*2660*/  R2UR UR11, R3 ;  /* 0x00000000030b72ca */ /* 0x000fe200000e0000 */
[----:B------:R-:W-:Y:S01]  /*2670*/  UMOV UR6, 0x100 ;  /* 0x0000010000067882 */ /* 0x000fe20000000000 */
[----:B------:R-:W-:Y:S01]  /*2680*/  R2UR UR8, R25 ;  /* 0x00000000190872ca */ /* 0x000fe200000e0000 */
[----:B------:R-:W-:Y:S01]  /*2690*/  VIADD R21, R4, 0x33418 ;  /* 0x0003341804157836 */ /* 0x000fe20000000000 */
[----:B------:R-:W-:Y:S01]  /*26a0*/  R2UR UR12, R36 ;  /* 0x00000000240c72ca */ /* 0x000fe200000e0000 */
[----:B-1----:R-:W-:Y:S01]  /*26b0*/  VIADD R19, R4, 0x26800 ;  /* 0x0002680004137836 */ /* 0x002fe20000000000 */
[----:B------:R-:W-:Y:S01]  /*26c0*/  R2UR UR13, R37 ;  /* 0x00000000250d72ca */ /* 0x000fe200000e0000 */
[----:B------:R-:W-:Y:S01]  /*26d0*/  UMOV UR5, UR9 ;  /* 0x0000000900057c82 */ /* 0x000fe20008000000 */
[----:B------:R-:W-:Y:S01]  /*26e0*/  R2UR UR7, R2 ;  /* 0x00000000020772ca */ /* 0x000fe200000e0000 */
[----:B------:R-:W-:Y:S01]  /*26f0*/  VIADD R22, R4, 0x10000 ;  /* 0x0001000004167836 */ /* 0x000fe20000000000 */
[----:B------:R-:W-:Y:S05]  /*2700*/  R2UR UR4, R23 ;  /* 0x00000000170472ca */ /* 0x000fea00000e0000 */
[----:B------:R1:W-:Y:S08]  /*2710*/  UTMALDG.2D [UR8], [UR16], desc[UR14] ;  /* 0x00000e08100075b4 */ /* 0x0003f00008009000 */
[----:B------:R1:W-:Y:S01]  /*2720*/  UTMALDG.2D [UR4], [UR12], desc[UR14] ;  /* 0x00000e040c0075b4 */ /* 0x0003e20008009000 */
[----:B------:R1:W-:Y:S01]  /*2730*/  SYNCS.ARRIVE.TRANS64 RZ, [R4+URZ+0x33410], R27 ;  /* 0x0334101b04ff79a7 */ /* 0x0003e200080000ff */
[----:B------:R-:W3:Y:S02]  /*2740*/  SYNCS.PHASECHK.TRANS64.TRYWAIT P0, [R4+URZ+0x33448], R5 ;  /* 0x03344805040075a7 */ /* 0x000ee400080011ff */
[----:B-1-3--:R-:W-:Y:S05]  /*2750*/  @!P0 BRA `(.L_x_40) ;  /* 0x0000002c00cc8947 */ /* 0x00afea0003800000 */
.L_x_91:
        /* <DEDUP_REMOVED lines=9> */
[----:B-12---:R-:W-:Y:S01]  /*27f0*/  VIADD R17, R4, 0x33420 ;  /* 0x0003342004117836 */ /* 0x006fe20000000000 */
[----:B------:R-:W-:Y:S01]  /*2800*/  R2UR UR12, R36 ;  /* 0x00000000240c72ca */ /* 0x000fe200000e0000 */
[----:B------:R-:W-:Y:S01]  /*2810*/  VIADD R16, R4, 0x2a000 ;  /* 0x0002a00004107836 */ /* 0x000fe20000000000 */
        /* <DEDUP_REMOVED lines=8> */
[----:B------:R-:W2:Y:S02]  /*28a0*/  SYNCS.PHASECHK.TRANS64.TRYWAIT P0, [R4+URZ+0x33450], R5 ;  /* 0x03345005040075a7 */ /* 0x000ea400080011ff */
[----:B-12---:R-:W-:Y:S05]  /*28b0*/  @!P0 BRA `(.L_x_41) ;  /* 0x0000002c00908947 */ /* 0x006fea0003800000 */
.L_x_92:
        /* <DEDUP_REMOVED lines=25> */
[----:B------:R-:W-:Y:S01]  /*2a50*/  UIADD3 UR12, UPT, UPT, UR12, 0x32c00, URZ ;  /* 0x00032c000c0c7890 */ /* 0x000fe2000fffe0ff */
[----:B------:R-:W-:Y:S01]  /*2a60*/  R2UR UR21, R15 ;  /* 0x000000000f1572ca */ /* 0x000fe200000e0000 */
[----:B------:R-:W-:Y:S01]  /*2a70*/  VIADD R34, R4, 0x33428 ;  /* 0x0003342804227836 */ /* 0x000fe20000000000 */
[----:B------:R-:W-:Y:S01]  /*2a80*/  R2UR UR14, R0 ;  /* 0x00000000000e72ca */ /* 0x000fe200000e0000 */
[C---:B------:R-:W-:Y:S02]  /*2a90*/  VIADD R30, R4.reuse, 0x2d800 ;  /* 0x0002d800041e7836 */ /* 0x040fe40000000000 */
[----:B------:R2:W-:Y:S01]  /*2aa0*/  UTMALDG.2D [UR4], [UR26], desc[UR24] ;  /* 0x000018041a0075b4 */ /* 0x0005e20008009000 */
[----:B-1----:R-:W-:Y:S03]  /*2ab0*/  VIADD R35, R4, 0x18000 ;  /* 0x0001800004237836 */ /* 0x002fe60000000000 */
[----:B------:R2:W-:Y:S06]  /*2ac0*/  UTMALDG.2D [UR16], [UR22], desc[UR24] ;  /* 0x00001810160075b4 */ /* 0x0005ec0008009000 */
[----:B------:R2:W-:Y:S01]  /*2ad0*/  UTMALDG.2D [UR12], [UR20], desc[UR24] ;  /* 0x0000180c140075b4 */ /* 0x0005e20008009000 */
[----:B------:R2:W-:Y:S01]  /*2ae0*/  SYNCS.ARRIVE.TRANS64 RZ, [R4+URZ+0x33420], R31 ;  /* 0x0334201f04ff79a7 */ /* 0x0005e200080000ff */
[----:B------:R-:W1:Y:S02]  /*2af0*/  SYNCS.PHASECHK.TRANS64.TRYWAIT P0, [R4+URZ+0x33458], R5 ;  /* 0x03345805040075a7 */ /* 0x000e6400080011ff */
[----:B-12---:R-:W-:Y:S05]  /*2b00*/  @!P0 BRA `(.L_x_42) ;  /* 0x0000002c00188947 */ /* 0x006fea0003800000 */
.L_x_93:
        /* <DEDUP_REMOVED lines=8> */
[----:B------:R-:W-:Y:S02]  /*2b90*/  R2UR UR8, R35 ;  /* 0x00000000230872ca */ /* 0x000fe400000e0000 */
[----:B------:R-:W-:Y:S02]  /*2ba0*/  R2UR UR12, R36 ;  /* 0x00000000240c72ca */ /* 0x000fe400000e0000 */
[----:B------:R-:W-:Y:S01]  /*2bb0*/  R2UR UR13, R37 ;  /* 0x00000000250d72ca */ /* 0x000fe200000e0000 */
[----:B------:R-:W-:Y:S01]  /*2bc0*/  UMOV UR5, UR9 ;  /* 0x0000000900057c82 */ /* 0x000fe20008000000 */
[----:B------:R-:W-:Y:S02]  /*2bd0*/  R2UR UR7, R2 ;  /* 0x00000000020772ca */ /* 0x000fe400000e0000 */
[----:B------:R-:W-:Y:S05]  /*2be0*/  R2UR UR4, R30 ;  /* 0x000000001e0472ca */ /* 0x000fea00000e0000 */
[----:B------:R2:W-:Y:S08]  /*2bf0*/  UTMALDG.2D [UR8], [UR16], desc[UR14] ;  /* 0x00000e08100075b4 */ /* 0x0005f00008009000 */
[----:B------:R2:W-:Y:S01]  /*2c00*/  UTMALDG.2D [UR4], [UR12], desc[UR14] ;  /* 0x00000e040c0075b4 */ /* 0x0005e20008009000 */
[----:B------:R2:W-:Y:S01]  /*2c10*/  SYNCS.ARRIVE.TRANS64 RZ, [R4+URZ+0x33428], R27 ;  /* 0x0334281b04ff79a7 */ /* 0x0005e200080000ff */
[----:B------:R-:W3:Y:S02]  /*2c20*/  SYNCS.PHASECHK.TRANS64.TRYWAIT P0, [R4+URZ+0x33430], RZ ;  /* 0x033430ff040075a7 */ /* 0x000ee400080011ff */
[----:B--23--:R-:W-:Y:S05]  /*2c30*/  @!P0 BRA `(.L_x_43) ;  /* 0x0000002800e88947 */ /* 0x00cfea0003800000 */
.L_x_94:
        /* <DEDUP_REMOVED lines=17> */
[----:B------:R-:W4:Y:S02]  /*2d50*/  SYNCS.PHASECHK.TRANS64.TRYWAIT P0, [R4+URZ+0x33438], RZ ;  /* 0x033438ff040075a7 */ /* 0x000f2400080011ff */
[----:B---34-:R-:W-:Y:S05]  /*2d60*/  @!P0 BRA `(.L_x_44) ;  /* 0x0000002800b08947 */ /* 0x018fea0003800000 */
.L_x_95:
        /* <DEDUP_REMOVED lines=17> */
[----:B------:R-:W5:Y:S02]  /*2e80*/  SYNCS.PHASECHK.TRANS64.TRYWAIT P0, [R4+URZ+0x33440], RZ ;  /* 0x033440ff040075a7 */ /* 0x000f6400080011ff */
[----:B----45:R-:W-:Y:S05]  /*2e90*/  @!P0 BRA `(.L_x_45) ;  /* 0x0000002800788947 */ /* 0x030fea0003800000 */
.L_x_96:
        /* <DEDUP_REMOVED lines=18> */
[----:B------:R-:W-:Y:S02]  /*2fc0*/  R2UR UR7, R2 ;  /* 0x00000000020772ca */ /* 0x000fe400000e0000 */
        /* <DEDUP_REMOVED lines=8> */
[----:B------:R-:W-:Y:S03]  /*3050*/  R2UR UR14, R0 ;  /* 0x00000000000e72ca */ /* 0x000fe600000e0000 */
[----:B------:R5:W-:Y:S04]  /*3060*/  UTMALDG.2D [UR4], [UR26], desc[UR24] ;  /* 0x000018041a0075b4 */ /* 0x000be80008009000 */
[----:B------:R5:W-:Y:S06]  /*3070*/  UTMALDG.2D [UR16], [UR22], desc[UR24] ;  /* 0x00001810160075b4 */ /* 0x000bec0008009000 */
[----:B------:R5:W-:Y:S01]  /*3080*/  UTMALDG.2D [UR12], [UR20], desc[UR24] ;  /* 0x0000180c140075b4 */ /* 0x000be20008009000 */
[----:B------:R5:W-:Y:S01]  /*3090*/  SYNCS.ARRIVE.TRANS64 RZ, [R4+URZ+0x33410], R31 ;  /* 0x0334101f04ff79a7 */ /* 0x000be200080000ff */
[----:B------:R-:W1:Y:S02]  /*30a0*/  SYNCS.PHASECHK.TRANS64.TRYWAIT P0, [R4+URZ+0x33448], RZ ;  /* 0x033448ff040075a7 */ /* 0x000e6400080011ff */
[----:B-1---5:R-:W-:Y:S05]  /*30b0*/  @!P0 BRA `(.L_x_46) ;  /* 0x0000002800048947 */ /* 0x022fea0003800000 */
.L_x_97:
        /* <DEDUP_REMOVED lines=17> */
[----:B------:R-:W1:Y:S02]  /*31d0*/  SYNCS.PHASECHK.TRANS64.TRYWAIT P0, [R4+URZ+0x33450], RZ ;  /* 0x033450ff040075a7 */ /* 0x000e6400080011ff */
[----:B-1---5:R-:W-:Y:S05]  /*31e0*/  @!P0 BRA `(.L_x_47) ;  /* 0x0000002400cc8947 */ /* 0x022fea0003800000 */
.L_x_98:
        /* <DEDUP_REMOVED lines=19> */
.L_x_99:
        /* <DEDUP_REMOVED lines=10> */
[----:B------:R-:W-:Y:S02]  /*33c0*/  R2UR UR12, R36 ;  /* 0x00000000240c72ca */ /* 0x000fe400000e0000 */
[----:B------:R-:W-:Y:S02]  /*33d0*/  R2UR UR13, R37 ;  /* 0x00000000250d72ca */ /* 0x000fe400000e0000 */
[----:B------:R-:W-:Y:S02]  /*33e0*/  R2UR UR4, R30 ;  /* 0x000000001e0472ca */ /* 0x000fe400000e0000 */
[----:B------:R-:W-:Y:S01]  /*33f0*/  R2UR UR7, R2 ;  /* 0x00000000020772ca */ /* 0x000fe200000e0000 */
[----:B------:R-:W-:Y:S01]  /*3400*/  UMOV UR5, UR9 ;  /* 0x0000000900057c82 */ /* 0x000fe20008000000 */
[----:B------:R-:W-:Y:S03]  /*3410*/  ISETP.NE.AND P0, PT, R6, 0x1, PT ;  /* 0x000000010600780c */ /* 0x000fe60003f05270 */
[----:B------:R5:W-:Y:S08]  /*3420*/  UTMALDG.2D [UR8], [UR16], desc[UR14] ;  /* 0x00000e08100075b4 */ /* 0x000bf00008009000 */
[----:B------:R5:W-:Y:S01]  /*3430*/  UTMALDG.2D [UR4], [UR12], desc[UR14] ;  /* 0x00000e040c0075b4 */ /* 0x000be20008009000 */
[----:B------:R5:W-:Y:S02]  /*3440*/  SYNCS.ARRIVE.TRANS64 RZ, [R4+URZ+0x33428], R27 ;  /* 0x0334281b04ff79a7 */ /* 0x000be400080000ff */
[----:B-----5:R-:W-:Y:S05]  /*3450*/  @!P0 EXIT ;  /* 0x000000000000894d */ /* 0x020fea0003800000 */
[----:B------:R-:W-:Y:S02]  /*3460*/  IADD3 R7, PT, PT, R7, 0x84, RZ ;  /* 0x0000008407077810 */ /* 0x000fe40007ffe0ff */
[----:B------:R-:W-:Y:S01]  /*3470*/  IADD3 R8, PT, PT, R8, 0x84, RZ ;  /* 0x0000008408087810 */ /* 0x000fe20007ffe0ff */
[----:B------:R-:W-:Y:S06]  /*3480*/  BRA `(.L_x_49) ;  /* 0xffffffe800c87947 */ /* 0x000fec000383ffff */
.L_x_23:
[----:B------:R-:W-:-:S04]  /*3490*/  LOP3.LUT R2, R21, 0xfffffffc, RZ, 0xc0, !PT ;  /* 0xfffffffc15027812 */ /* 0x000fc800078ec0ff */
[----:B------:R-:W-:-:S13]  /*34a0*/  ISETP.NE.AND P0, PT, R2, 0x4, PT ;  /* 0x000000040200780c */ /* 0x000fda0003f05270 */
[----:B-1----:R-:W-:Y:S05]  /*34b0*/  @P0 EXIT ;  /* 0x000000000000094d */ /* 0x002fea0003800000 */
[----:B------:R-:W1:Y:S01]  /*34c0*/  S2R R2, SR_CgaCtaId ;  /* 0x0000000000027919 */ /* 0x000e620000008800 */
[----:B------:R-:W-:-:S04]  /*34d0*/  MOV R5, 0x400 ;  /* 0x0000040000057802 */ /* 0x000fc80000000f00 */
[----:B-1----:R-:W-:-:S05]  /*34e0*/  LEA R2, R2, R5, 0x18 ;  /* 0x0000000502027211 */ /* 0x002fca00078ec0ff */
[----:B------:R-:W1:Y:S02]  /*34f0*/  LDS R4, [R2+0x334b0] ;  /* 0x0334b00002047984 */ /* 0x000e640000000800 */
[----:B-1----:R-:W-:-:S13]  /*3500*/  ISETP.NE.AND P0, PT, R4, RZ, PT ;  /* 0x000000ff0400720c */ /* 0x002fda0003f05270 */
[----:B------:R-:W-:Y:S05]  /*3510*/  @!P0 BRA `(.L_x_50) ;  /* 0x0000000000048947 */ /* 0x000fea0003800000 */
[----:B------:R-:W-:Y:S05]  /*3520*/  BPT.TRAP 0x1 ;  /* 0x000000040000795c */ /* 0x000fea0000300000 */
.L_x_50:
[----:B------:R-:W1:Y:S01]  /*3530*/  S2UR UR4, SR_CTAID.X ;  /* 0x00000000000479c3 */ /* 0x000e620000002500 */
[----:B------:R-:W-:Y:S02]  /*3540*/  IADD3 R21, PT, PT, R21, -0x4, RZ ;  /* 0xfffffffc15157810 */ /* 0x000fe40007ffe0ff */
[----:B-1----:R-:W-:-:S13]  /*3550*/  ISETP.LE.U32.AND P0, PT, R3, UR4, PT ;  /* 0x0000000403007c0c */ /* 0x002fda000bf03070 */
[----:B------:R-:W-:Y:S05]  /*3560*/  @P0 BRA `(.L_x_51) ;  /* 0x0000001800d00947 */ /* 0x000fea0003800000 */
[----:B------:R-:W-:Y:S01]  /*3570*/  IMAD.U32 R31, RZ, RZ, UR4 ;  /* 0x00000004ff1f7e24 */ /* 0x000fe2000f8e00ff */
[----:B------:R-:W-:Y:S01]  /*3580*/  MOV R22, 0xffffffff ;  /* 0xffffffff00167802 */ /* 0x000fe20000000f00 */
[----:B------:R-:W-:Y:S02]  /*3590*/  IMAD.SHL.U32 R0, R0, 0x4, RZ ;  /* 0x0000000400007824 */ /* 0x000fe400078e00ff */
[----:B------:R-:W-:Y:S01]  /*35a0*/  IMAD.SHL.U32 R32, R21, 0x800, RZ ;  /* 0x0000080015207824 */ /* 0x000fe200078e00ff */
[----:B------:R-:W-:Y:S01]  /*35b0*/  LOP3.LUT R24, RZ, R31, RZ, 0x33, !PT ;  /* 0x0000001fff187212 */ /* 0x000fe200078e33ff */
[C---:B------:R-:W-:Y:S01]  /*35c0*/  VIADD R28, R0.reuse, 0x1 ;  /* 0x00000001001c7836 */ /* 0x040fe20000000000 */
[----:B------:R-:W-:Y:S01]  /*35d0*/  SHF.R.U32.HI R30, RZ, 0x3, R0 ;  /* 0x00000003ff1e7819 */ /* 0x000fe20000011600 */
[C---:B------:R-:W-:Y:S01]  /*35e0*/  VIADD R4, R0.reuse, 0x2 ;  /* 0x0000000200047836 */ /* 0x040fe20000000000 */
[----:B------:R-:W-:Y:S01]  /*35f0*/  IADD3 R26, PT, PT, R0, 0x3, RZ ;  /* 0x00000003001a7810 */ /* 0x000fe20007ffe0ff */
[----:B------:R-:W-:Y:S01]  /*3600*/  IMAD.IADD R24, R3, 0x1, R24 ;  /* 0x0000000103187824 */ /* 0x000fe200078e0218 */
[----:B------:R-:W-:Y:S01]  /*3610*/  LOP3.LUT R3, R30, 0x3, RZ, 0xc0, !PT ;  /* 0x000000031e037812 */ /* 0x000fe200078ec0ff */
[----:B------:R-:W-:Y:S01]  /*3620*/  IMAD.MOV.U32 R23, RZ, RZ, RZ ;  /* 0x000000ffff177224 */ /* 0x000fe200078e00ff */
[----:B------:R-:W-:Y:S01]  /*3630*/  PRMT R25, R31, 0x7610, R25 ;  /* 0x000076101f197816 */ /* 0x000fe20000000019 */
[----:B------:R-:W-:Y:S01]  /*3640*/  IMAD.HI.U32 R24, R24, 0x3e0f83e1, RZ ;  /* 0x3e0f83e118187827 */ /* 0x000fe200078e00ff */
[----:B------:R-:W-:-:S02]  /*3650*/  LOP3.LUT R28, R3, 0x5, R28, 0x78, !PT ;  /* 0x00000005031c7812 */ /* 0x000fc400078e781c */
[C---:B------:R-:W-:Y:S02]  /*3660*/  LOP3.LUT R27, R3.reuse, 0x6, R4, 0x78, !PT ;  /* 0x00000006031b7812 */ /* 0x040fe400078e7804 */
[----:B------:R-:W-:Y:S02]  /*3670*/  SHF.R.U32.HI R24, RZ, 0x5, R24 ;  /* 0x00000005ff187819 */ /* 0x000fe40000011618 */
[C---:B------:R-:W-:Y:S02]  /*3680*/  LOP3.LUT R29, R3.reuse, 0x4, R0, 0xf8, !PT ;  /* 0x00000004031d7812 */ /* 0x040fe400078ef800 */
[----:B------:R-:W-:Y:S01]  /*3690*/  LOP3.LUT R26, R3, 0x7, R26, 0x78, !PT ;  /* 0x00000007031a7812 */ /* 0x000fe200078e781a */
[----:B------:R-:W-:-:S07]  /*36a0*/  IMAD.MOV R24, RZ, RZ, -R24 ;  /* 0x000000ffff187224 */ /* 0x000fce00078e0a18 */
.L_x_74:
[----:B------:R-:W-:Y:S01]  /*36b0*/  VIADD R22, R22, 0x1 ;  /* 0x0000000116167836 */ /* 0x000fe20000000000 */
[----:B------:R-:W-:Y:S05]  /*36c0*/  YIELD ;  /* 0x0000000000007946 */ /* 0x000fea0003800000 */
[----:B--2---:R-:W-:Y:S01]  /*36d0*/  IMAD.SHL.U32 R3, R22, 0x8, RZ ;  /* 0x0000000816037824 */ /* 0x004fe200078e00ff */
[----:B------:R-:W-:Y:S01]  /*36e0*/  SHF.R.U32.HI R0, RZ, 0x1, R22 ;  /* 0x00000001ff007819 */ /* 0x000fe20000011616 */
[----:B------:R-:W-:Y:S01]  /*36f0*/  VIADD R24, R24, 0x1 ;  /* 0x0000000118187836 */ /* 0x000fe20000000000 */
[----:B------:R-:W-:Y:S02]  /*3700*/  SHF.R.U32.HI R35, RZ, 0x5, R31 ;  /* 0x00000005ff237819 */ /* 0x000fe4000001161f */
[----:B------:R-:W-:-:S02]  /*3710*/  LOP3.LUT R3, R3, 0x8, RZ, 0xc0, !PT ;  /* 0x0000000803037812 */ /* 0x000fc400078ec0ff */
[----:B------:R-:W-:Y:S01]  /*3720*/  LOP3.LUT R0, R0, 0x1, RZ, 0xc0, !PT ;  /* 0x0000000100007812 */ /* 0x000fe200078ec0ff */
[----:B------:R-:W-:Y:S01]  /*3730*/  IMAD.HI.U32 R35, R35, 0x4a7904b, RZ ;  /* 0x04a7904b23237827 */ /* 0x000fe200078e00ff */
[----:B------:R-:W-:Y:S02]  /*3740*/  ISETP.NE.AND P1, PT, R21, RZ, PT ;  /* 0x000000ff1500720c */ /* 0x000fe40003f25270 */
[----:B------:R-:W-:Y:S01]  /*3750*/  SHF.L.U32 R0, R0, 0x1f, RZ ;  /* 0x0000001f00007819 */ /* 0x000fe200000006ff */
[----:B------:R-:W-:Y:S01]  /*3760*/  IMAD.IADD R3, R2, 0x1, R3 ;  /* 0x0000000102037824 */ /* 0x000fe200078e0203 */
[C---:B------:R-:W-:Y:S01]  /*3770*/  PRMT R4, R35.reuse, 0x9910, RZ ;  /* 0x0000991023047816 */ /* 0x040fe200000000ff */
[----:B------:R-:W-:Y:S01]  /*3780*/  IMAD R39, R35, -0x10, R20 ;  /* 0xfffffff023277824 */ /* 0x000fe200078e0214 */
[----:B------:R-:W-:Y:S01]  /*3790*/  ISETP.NE.AND P0, PT, R24, 0x1, PT ;  /* 0x000000011800780c */ /* 0x000fe20003f05270 */
[----:B------:R-:W1:Y:S02]  /*37a0*/  SYNCS.PHASECHK.TRANS64.TRYWAIT P2, [R3+URZ+0x33490], R0 ;  /* 0x03349000030075a7 */ /* 0x000e6400080411ff */
[----:B------:R-:W-:-:S05]  /*37b0*/  IMAD R4, R4, 0x6e0, RZ ;  /* 0x000006e004047824 */ /* 0x000fca00078e02ff */
[----:B------:R-:W-:-:S04]  /*37c0*/  IADD3 R34, PT, PT, RZ, -R4, RZ ;  /* 0x80000004ff227210 */ /* 0x000fc80007ffe0ff */
[----:B------:R-:W-:Y:S01]  /*37d0*/  PRMT R34, R34, 0x7710, RZ ;  /* 0x0000771022227816 */ /* 0x000fe200000000ff */
[----:B-1----:R-:W-:Y:S06]  /*37e0*/  @!P2 BRA `(.L_x_52) ;  /* 0x000000200074a947 */ /* 0x002fec0003800000 */
.L_x_101:
[----:B------:R-:W-:Y:S01]  /*37f0*/  NOP ;  /* 0x0000000000007918 */ /* 0x000fe20000000000 */
[----:B------:R-:W-:Y:S01]  /*3800*/  LOP3.LUT R4, R22, 0x1, RZ, 0xc0, !PT ;  /* 0x0000000116047812 */ /* 0x000fe200078ec0ff */
[----:B------:R-:W-:Y:S01]  /*3810*/  IMAD.IADD R34, R34, 0x1, R25 ;  /* 0x0000000122227824 */ /* 0x000fe200078e0219 */
[----:B------:R-:W-:Y:S01]  /*3820*/  VIMNMX.U32 R39, PT, PT, R39, 0x10, PT ;  /* 0x0000001027277848 */ /* 0x000fe20003fe0000 */
[----:B------:R-:W-:Y:S06]  /*3830*/  @P1 BRA `(.L_x_53) ;  /* 0x0000000000041947 */ /* 0x000fec0003800000 */
[----:B------:R-:W-:-:S04]  /*3840*/  DEPBAR.LE SB0, 0x1 ;  /* 0x000080400000791a */ /* 0x000fc80000000000 */
.L_x_53:
[----:B-1----:R-:W-:Y:S02]  /*3850*/  LOP3.LUT R5, R34, 0xffff, RZ, 0xc0, !PT ;  /* 0x0000ffff22057812 */ /* 0x002fe400078ec0ff */
[----:B------:R-:W-:Y:S02]  /*3860*/  MOV R10, 0x3880 ;  /* 0x00003880000a7802 */ /* 0x000fe40000000f00 */
[----:B------:R-:W-:Y:S05]  /*3870*/  CALL.REL.NOINC `($__internal_3_$__cuda_sm20_div_u16) ;  /* 0x0000002000907944 */ /* 0x000fea0003c00000 */
[----:B------:R-:W-:Y:S05]  /*3880*/  WARPSYNC.ALL ;  /* 0x0000000000007948 */ /* 0x000fea0003800000 */
[----:B------:R-:W-:Y:S01]  /*3890*/  NOP ;  /* 0x0000000000007918 */ /* 0x000fe20000000000 */
[----:B------:R-:W-:Y:S02]  /*38a0*/  ISETP.NE.AND P1, PT, R21, RZ, PT ;  /* 0x000000ff1500720c */ /* 0x000fe40003f25270 */
[----:B------:R-:W-:Y:S01]  /*38b0*/  R2UR UR7, R4 ;  /* 0x00000000040772ca */ /* 0x000fe200000e0000 */
[----:B------:R-:W-:Y:S01]  /*38c0*/  BAR.SYNC.DEFER_BLOCKING 0x8, 0x80 ;  /* 0x0202000000007b1d */ /* 0x000fe20000010000 */
[----:B------:R-:W-:Y:S01]  /*38d0*/  IMAD R33, R23, 0x2000, R32 ;  /* 0x0000200017217824 */ /* 0x000fe200078e0220 */
[----:B------:R-:W-:-:S02]  /*38e0*/  PRMT R40, R0, 0x9910, RZ ;  /* 0x0000991000287816 */ /* 0x000fc400000000ff */
[----:B------:R-:W-:Y:S01]  /*38f0*/  LOP3.LUT R0, R0, 0xffff, RZ, 0xc0, !PT ;  /* 0x0000ffff00007812 */ /* 0x000fe200078ec0ff */
[----:B------:R-:W-:-:S04]  /*3900*/  IMAD R33, R30, 0x80, R33 ;  /* 0x000000801e217824 */ /* 0x000fc800078e0221 */
[----:B------:R-:W-:Y:S02]  /*3910*/  IMAD R37, R29, 0x10, R33 ;  /* 0x000000101d257824 */ /* 0x000fe400078e0221 */
[----:B------:R-:W-:Y:S01]  /*3920*/  IMAD R0, R0, 0xe0, RZ ;  /* 0x000000e000007824 */ /* 0x000fe200078e02ff */
[----:B------:R-:W-:-:S09]  /*3930*/  UIMAD UR7, UR7, 0xe0, URZ ;  /* 0x000000e0070778a4 */ /* 0x000fd2000f8e02ff */
[----:B------:R-:W1:Y:S01]  /*3940*/  LDTM.x8 R12, tmem[UR7] ;  /* 0x00000007000c79ee */ /* 0x000e6200081c0000 */
[----:B------:R-:W-:Y:S01]  /*3950*/  NOP ;  /* 0x0000000000007918 */ /* 0x000fe20000000000 */
[----:B-1----:R-:W1:Y:S01]  /*3960*/  LDTM.x8 R4, tmem[UR7+0x8] ;  /* 0x00000807000479ee */ /* 0x002e6200081c0000 */
[----:B------:R-:W-:Y:S02]  /*3970*/  F2FP.BF16.F32.PACK_AB R12, R13, R12 ;  /* 0x0000000c0d0c723e */ /* 0x000fe400000010ff */
[----:B------:R-:W-:Y:S02]  /*3980*/  F2FP.BF16.F32.PACK_AB R13, R15, R14 ;  /* 0x0000000e0f0d723e */ /* 0x000fe400000010ff */
[----:B------:R-:W-:Y:S01]  /*3990*/  F2FP.BF16.F32.PACK_AB R14, R17, R16 ;  /* 0x00000010110e723e */ /* 0x000fe200000010ff */
[----:B------:R-:W-:Y:S01]  /*39a0*/  IMAD.IADD R16, R2, 0x1, R37 ;  /* 0x0000000102107824 */ /* 0x000fe200078e0225 */
[----:B------:R-:W-:Y:S02]  /*39b0*/  F2FP.BF16.F32.PACK_AB R15, R19, R18 ;  /* 0x00000012130f723e */ /* 0x000fe400000010ff */
[----:B-1----:R-:W-:Y:S01]  /*39c0*/  F2FP.BF16.F32.PACK_AB R37, R7, R6 ;  /* 0x000000060725723e */ /* 0x002fe200000010ff */
[----:B------:R-:W-:Y:S01]  /*39d0*/  IMAD R7, R28, 0x10, R33 ;  /* 0x000000101c077824 */ /* 0x000fe200078e0221 */
[----:B------:R-:W-:Y:S01]  /*39e0*/  F2FP.BF16.F32.PACK_AB R36, R5, R4 ;  /* 0x000000040524723e */ /* 0x000fe200000010ff */
[----:B------:R1:W-:Y:S01]  /*39f0*/  STS.128 [R16], R12 ;  /* 0x0000000c10007388 */ /* 0x0003e20000000c00 */
[----:B------:R-:W-:Y:S01]  /*3a00*/  PRMT R5, R39, 0x9910, RZ ;  /* 0x0000991027057816 */ /* 0x000fe200000000ff */
[----:B------:R-:W-:Y:S01]  /*3a10*/  IMAD.IADD R42, R2, 0x1, R7 ;  /* 0x00000001022a7824 */ /* 0x000fe200078e0207 */
[----:B------:R-:W-:Y:S01]  /*3a20*/  F2FP.BF16.F32.PACK_AB R38, R9, R8 ;  /* 0x000000080926723e */ /* 0x000fe200000010ff */
[----:B------:R-:W-:Y:S01]  /*3a30*/  NOP ;  /* 0x0000000000007918 */ /* 0x000fe20000000000 */
[----:B------:R-:W-:Y:S01]  /*3a40*/  F2FP.BF16.F32.PACK_AB R39, R11, R10 ;  /* 0x0000000a0b27723e */ /* 0x000fe200000010ff */
[----:B------:R-:W-:-:S04]  /*3a50*/  IMAD R40, R40, R5, RZ ;  /* 0x0000000528287224 */ /* 0x000fc800078e02ff */
[----:B------:R2:W-:Y:S01]  /*3a60*/  STS.128 [R42], R36 ;  /* 0x000000242a007388 */ /* 0x0005e20000000c00 */
[----:B------:R-:W-:-:S05]  /*3a70*/  IMAD.MOV R40, RZ, RZ, -R40 ;  /* 0x000000ffff287224 */ /* 0x000fca00078e0a28 */
[----:B------:R-:W-:-:S05]  /*3a80*/  PRMT R41, R40, 0x7710, RZ ;  /* 0x0000771028297816 */ /* 0x000fca00000000ff */
[----:B------:R-:W-:-:S05]  /*3a90*/  IMAD.IADD R34, R34, 0x1, R41 ;  /* 0x0000000122227824 */ /* 0x000fca00078e0229 */
[----:B------:R-:W-:Y:S01]  /*3aa0*/  LOP3.LUT R34, R34, 0xffff, RZ, 0xc0, !PT ;  /* 0x0000ffff22227812 */ /* 0x000fe200078ec0ff */
[----:B-1----:R-:W1:Y:S01]  /*3ab0*/  LDTM.x8 R12, tmem[UR7+0x10] ;  /* 0x00001007000c79ee */ /* 0x002e6200081c0000 */
[----:B------:R-:W-:Y:S01]  /*3ac0*/  NOP ;  /* 0x0000000000007918 */ /* 0x000fe20000000000 */
[----:B-1----:R-:W1:Y:S02]  /*3ad0*/  LDTM.x8 R4, tmem[UR7+0x18] ;  /* 0x00001807000479ee */ /* 0x002e6400081c0000 */
[----:B------:R-:W-:Y:S01]  /*3ae0*/  IMAD R35, R35, 0x10, R34 ;  /* 0x0000001023237824 */ /* 0x000fe200078e0222 */
[----:B------:R-:W-:Y:S02]  /*3af0*/  F2FP.BF16.F32.PACK_AB R12, R13, R12 ;  /* 0x0000000c0d0c723e */ /* 0x000fe400000010ff */
[----:B------:R-:W-:Y:S02]  /*3b00*/  F2FP.BF16.F32.PACK_AB R13, R15, R14 ;  /* 0x0000000e0f0d723e */ /* 0x000fe400000010ff */
[----:B------:R-:W-:Y:S01]  /*3b10*/  F2FP.BF16.F32.PACK_AB R14, R17, R16 ;  /* 0x00000010110e723e */ /* 0x000fe200000010ff */
[--C-:B------:R-:W-:Y:S01]  /*3b20*/  IMAD R17, R27, 0x10, R33.reuse ;  /* 0x000000101b117824 */ /* 0x100fe200078e0221 */
[----:B-1----:R-:W-:Y:S01]  /*3b30*/  F2FP.BF16.F32.PACK_AB R4, R5, R4 ;  /* 0x000000040504723e */ /* 0x002fe200000010ff */
[----:B------:R-:W-:Y:S01]  /*3b40*/  IMAD R33, R26, 0x10, R33 ;  /* 0x000000101a217824 */ /* 0x000fe200078e0221 */
[----:B------:R-:W-:Y:S01]  /*3b50*/  F2FP.BF16.F32.PACK_AB R15, R19, R18 ;  /* 0x00000012130f723e */ /* 0x000fe200000010ff */
[----:B------:R-:W-:Y:S01]  /*3b60*/  IMAD.IADD R17, R2, 0x1, R17 ;  /* 0x0000000102117824 */ /* 0x000fe200078e0211 */
[----:B------:R-:W-:-:S02]  /*3b70*/  F2FP.BF16.F32.PACK_AB R5, R7, R6 ;  /* 0x000000060705723e */ /* 0x000fc400000010ff */
[----:B------:R-:W-:Y:S01]  /*3b80*/  F2FP.BF16.F32.PACK_AB R6, R9, R8 ;  /* 0x000000080906723e */ /* 0x000fe200000010ff */
[----:B------:R-:W-:Y:S01]  /*3b90*/  IMAD.IADD R8, R2, 0x1, R33 ;  /* 0x0000000102087824 */ /* 0x000fe200078e0221 */
[----:B------:R-:W-:Y:S01]  /*3ba0*/  F2FP.BF16.F32.PACK_AB R7, R11, R10 ;  /* 0x0000000a0b07723e */ /* 0x000fe200000010ff */
[----:B------:R2:W-:Y:S01]  /*3bb0*/  STS.128 [R17], R12 ;  /* 0x0000000c11007388 */ /* 0x0005e20000000c00 */
[----:B------:R-:W-:Y:S01]  /*3bc0*/  NOP ;  /* 0x0000000000007918 */ /* 0x000fe20000000000 */
[----:B------:R-:W-:Y:S02]  /*3bd0*/  IMAD.SHL.U32 R33, R35, 0x80, RZ ;  /* 0x0000008023217824 */ /* 0x000fe400078e00ff */
[----:B------:R2:W-:Y:S01]  /*3be0*/  STS.128 [R8], R4 ;  /* 0x0000000408007388 */ /* 0x0005e20000000c00 */
[----:B------:R1:W-:Y:S06]  /*3bf0*/  MEMBAR.ALL.CTA ;  /* 0x0000000000007992 */ /* 0x0003ec0000008000 */
[----:B-1----:R-:W1:Y:S02]  /*3c00*/  FENCE.VIEW.ASYNC.S ;  /* 0x00000000000073c6 */ /* 0x002e640000000000 */
[----:B-1----:R-:W-:Y:S06]  /*3c10*/  BAR.SYNC.DEFER_BLOCKING 0x8, 0x80 ;  /* 0x0202000000007b1d */ /* 0x002fec0000010000 */
[----:B------:R-:W-:Y:S05]  /*3c20*/  @P1 BRA `(.L_x_54) ;  /* 0x0000000000381947 */ /* 0x000fea0003800000 */
[----:B------:R-:W-:Y:S01]  /*3c30*/  ELECT P2, URZ, PT ;  /* 0x0000000000ff782f */ /* 0x000fe20003840000 */
[----:B------:R-:W-:-:S12]  /*3c40*/  BSSY.RECONVERGENT B0, `(.L_x_54) ;  /* 0x000000c000007945 */ /* 0x000fd80003800200 */
[----:B------:R-:W-:Y:S05]  /*3c50*/  @!P2 BRA `(.L_x_55) ;  /* 0x000000000028a947 */ /* 0x000fea0003800000 */
[----:B------:R-:W1:Y:S01]  /*3c60*/  LDCU.64 UR8, c[0x0][0x348] ;  /* 0x00006900ff0877ac */ /* 0x000e620008000a00 */
[----:B------:R-:W-:Y:S02]  /*3c70*/  R2UR UR10, R23 ;  /* 0x00000000170a72ca */ /* 0x000fe400000e0000 */
[----:B------:R-:W-:Y:S02]  /*3c80*/  R2UR UR4, R2 ;  /* 0x00000000020472ca */ /* 0x000fe400000e0000 */
[----:B------:R-:W-:Y:S02]  /*3c90*/  R2UR UR5, R0 ;  /* 0x00000000000572ca */ /* 0x000fe400000e0000 */
[----:B------:R-:W-:-:S09]  /*3ca0*/  R2UR UR6, R33 ;  /* 0x00000000210672ca */ /* 0x000fd200000e0000 */
[----:B------:R-:W-:Y:S02]  /*3cb0*/  ULEA UR4, UR10, UR4, 0xd ;  /* 0x000000040a047291 */ /* 0x000fe4000f8e68ff */
[----:B-1----:R-:W-:-:S04]  /*3cc0*/  UIADD3 UR8, UP0, UPT, UR8, 0x240, URZ ;  /* 0x0000024008087890 */ /* 0x002fc8000ff1e0ff */
[----:B------:R-:W-:-:S09]  /*3cd0*/  UIADD3.X UR9, UPT, UPT, URZ, UR9, URZ, UP0, !UPT ;  /* 0x00000009ff097290 */ /* 0x000fd200087fe4ff */
[----:B------:R1:W-:Y:S02]  /*3ce0*/  UTMASTG.2D [UR4], [UR8] ;  /* 0x00000004080073b5 */ /* 0x0003e40008008000 */
[----:B-1----:R0:W-:Y:S02]  /*3cf0*/  UTMACMDFLUSH ;  /* 0x00000000000079b7 */ /* 0x0021e40000000000 */
.L_x_55:
[----:B------:R-:W-:Y:S05]  /*3d00*/  BSYNC.RECONVERGENT B0 ;  /* 0x0000000000007941 */ /* 0x000fea0003800200 */
.L_x_54:
[----:B------:R-:W-:Y:S05]  /*3d10*/  @P1 BRA `(.L_x_56) ;  /* 0x0000000000041947 */ /* 0x000fea0003800000 */
[----:B------:R-:W-:-:S04]  /*3d20*/  DEPBAR.LE SB0, 0x1 ;  /* 0x000080400000791a */ /* 0x000fc80000000000 */
.L_x_56:
[----:B------:R-:W-:Y:S01]  /*3d30*/  BAR.SYNC.DEFER_BLOCKING 0x8, 0x80 ;  /* 0x0202000000007b1d */ /* 0x000fe20000010000 */
[----:B------:R-:W-:-:S04]  /*3d40*/  LOP3.LUT R53, R23, 0x1, RZ, 0xc0, !PT ;  /* 0x0000000117357812 */ /* 0x000fc800078ec0ff */
[----:B------:R-:W-:Y:S01]  /*3d50*/  LOP3.LUT R23, R53, 0x1, RZ, 0x3c, !PT ;  /* 0x0000000135177812 */ /* 0x000fe200078e3cff */
[----:B--2---:R-:W1:Y:S04]  /*3d60*/  LDTM.x8 R12, tmem[UR7+0x20] ;  /* 0x00002007000c79ee */ /* 0x004e6800081c0000 */
[C---:B------:R-:W-:Y:S02]  /*3d70*/  IMAD R35, R23.reuse, 0x2000, R32 ;  /* 0x0000200017237824 */ /* 0x040fe400078e0220 */
[----:B------:R-:W-:Y:S02]  /*3d80*/  IMAD R50, R23, 0x2000, R2 ;  /* 0x0000200017327824 */ /* 0x000fe400078e0202 */
[----:B------:R-:W-:-:S04]  /*3d90*/  IMAD R34, R30, 0x80, R35 ;  /* 0x000000801e227824 */ /* 0x000fc800078e0223 */
[--C-:B------:R-:W-:Y:S02]  /*3da0*/  IMAD R37, R29, 0x10, R34.reuse ;  /* 0x000000101d257824 */ /* 0x100fe400078e0222 */
[--C-:B------:R-:W-:Y:S02]  /*3db0*/  IMAD R35, R28, 0x10, R34.reuse ;  /* 0x000000101c237824 */ /* 0x100fe400078e0222 */
[C---:B------:R-:W-:Y:S01]  /*3dc0*/  IMAD.IADD R37, R2.reuse, 0x1, R37 ;  /* 0x0000000102257824 */ /* 0x040fe200078e0225 */
[----:B------:R-:W-:Y:S01]  /*3dd0*/  NOP ;  /* 0x0000000000007918 */ /* 0x000fe20000000000 */
[----:B-1----:R-:W1:Y:S01]  /*3de0*/  LDTM.x8 R4, tmem[UR7+0x28] ;  /* 0x00002807000479ee */ /* 0x002e6200081c0000 */
[----:B------:R-:W-:Y:S02]  /*3df0*/  IMAD.IADD R35, R2, 0x1, R35 ;  /* 0x0000000102237824 */ /* 0x000fe400078e0223 */
[--C-:B------:R-:W-:Y:S02]  /*3e00*/  IMAD R39, R27, 0x10, R34.reuse ;  /* 0x000000101b277824 */ /* 0x100fe400078e0222 */
[----:B------:R-:W-:Y:S01]  /*3e10*/  IMAD R51, R26, 0x10, R34 ;  /* 0x000000101a337824 */ /* 0x000fe200078e0222 */
[----:B------:R-:W-:Y:S01]  /*3e20*/  F2FP.BF16.F32.PACK_AB R44, R13, R12 ;  /* 0x0000000c0d2c723e */ /* 0x000fe200000010ff */
[C---:B------:R-:W-:Y:S01]  /*3e30*/  IMAD.IADD R39, R2.reuse, 0x1, R39 ;  /* 0x0000000102277824 */ /* 0x040fe200078e0227 */
[----:B------:R-:W-:Y:S01]  /*3e40*/  F2FP.BF16.F32.PACK_AB R45, R15, R14 ;  /* 0x0000000e0f2d723e */ /* 0x000fe200000010ff */
[----:B------:R-:W-:Y:S01]  /*3e50*/  IMAD.IADD R51, R2, 0x1, R51 ;  /* 0x0000000102337824 */ /* 0x000fe200078e0233 */
[----:B------:R-:W-:-:S02]  /*3e60*/  F2FP.BF16.F32.PACK_AB R46, R17, R16 ;  /* 0x00000010112e723e */ /* 0x000fc400000010ff */
[----:B------:R-:W-:-:S05]  /*3e70*/  F2FP.BF16.F32.PACK_AB R47, R19, R18 ;  /* 0x00000012132f723e */ /* 0x000fca00000010ff */
[----:B------:R2:W-:Y:S01]  /*3e80*/  STS.128 [R37], R44 ;  /* 0x0000002c25007388 */ /* 0x0005e20000000c00 */
[----:B------:R-:W-:Y:S01]  /*3e90*/  NOP ;  /* 0x0000000000007918 */ /* 0x000fe20000000000 */
[----:B-1----:R-:W1:Y:S01]  /*3ea0*/  LDTM.x8 R12, tmem[UR7+0x30] ;  /* 0x00003007000c79ee */ /* 0x002e6200081c0000 */
[----:B------:R-:W-:Y:S02]  /*3eb0*/  F2FP.BF16.F32.PACK_AB R40, R5, R4 ;  /* 0x000000040528723e */ /* 0x000fe400000010ff */
[----:B------:R-:W-:Y:S02]  /*3ec0*/  F2FP.BF16.F32.PACK_AB R41, R7, R6 ;  /* 0x000000060729723e */ /* 0x000fe400000010ff */
[----:B------:R-:W-:Y:S02]  /*3ed0*/  F2FP.BF16.F32.PACK_AB R42, R9, R8 ;  /* 0x00000008092a723e */ /* 0x000fe400000010ff */
        /* <DEDUP_REMOVED lines=10> */
[----:B-1----:R-:W-:Y:S02]  /*3f80*/  F2FP.BF16.F32.PACK_AB R4, R5, R4 ;  /* 0x000000040504723e */ /* 0x002fe400000010ff */
[----:B------:R-:W-:Y:S02]  /*3f90*/  F2FP.BF16.F32.PACK_AB R5, R7, R6 ;  /* 0x000000060705723e */ /* 0x000fe400000010ff */
[----:B------:R-:W-:Y:S02]  /*3fa0*/  F2FP.BF16.F32.PACK_AB R6, R9, R8 ;  /* 0x000000080906723e */ /* 0x000fe400000010ff */
[----:B------:R-:W-:-:S05]  /*3fb0*/  F2FP.BF16.F32.PACK_AB R7, R11, R10 ;  /* 0x0000000a0b07723e */ /* 0x000fca00000010ff */
        /* <DEDUP_REMOVED lines=11> */
[----:B------:R-:W-:-:S09]  /*4070*/  R2UR UR6, R33 ;  /* 0x00000000210672ca */ /* 0x000fd200000e0000 */
[----:B------:R-:W-:Y:S02]  /*4080*/  UIADD3 UR5, UPT, UPT, UR5, 0x20, URZ ;  /* 0x0000002005057890 */ /* 0x000fe4000fffe0ff */
[----:B-1----:R-:W-:-:S04]  /*4090*/  UIADD3 UR8, UP0, UPT, UR8, 0x240, URZ ;  /* 0x0000024008087890 */ /* 0x002fc8000ff1e0ff */
[----:B------:R-:W-:-:S09]  /*40a0*/  UIADD3.X UR9, UPT, UPT, URZ, UR9, URZ, UP0, !UPT ;  /* 0x00000009ff097290 */ /* 0x000fd200087fe4ff */
[----:B------:R1:W-:Y:S02]  /*40b0*/  UTMASTG.2D [UR4], [UR8] ;  /* 0x00000004080073b5 */ /* 0x0003e40008008000 */
[----:B-1----:R0:W-:Y:S02]  /*40c0*/  UTMACMDFLUSH ;  /* 0x00000000000079b7 */ /* 0x0021e40000000000 */
.L_x_59:
[----:B------:R-:W-:Y:S05]  /*40d0*/  BSYNC.RECONVERGENT B0 ;  /* 0x0000000000007941 */ /* 0x000fea0003800200 */
.L_x_58:
[----:B------:R-:W-:-:S04]  /*40e0*/  DEPBAR.LE SB0, 0x1 ;  /* 0x000080400000791a */ /* 0x000fc80000000000 */
.L_x_57:
[----:B------:R-:W-:Y:S01]  /*40f0*/  BAR.SYNC.DEFER_BLOCKING 0x8, 0x80 ;  /* 0x0202000000007b1d */ /* 0x000fe20000010000 */
[C---:B--2---:R-:W-:Y:S02]  /*4100*/  IMAD R41, R53.reuse, 0x2000, R32 ;  /* 0x0000200035297824 */ /* 0x044fe400078e0220 */
[----:B------:R-:W-:Y:S02]  /*4110*/  IMAD R48, R53, 0x2000, R2 ;  /* 0x0000200035307824 */ /* 0x000fe400078e0202 */
[----:B------:R-:W-:Y:S01]  /*4120*/  IMAD R38, R30, 0x80, R41 ;  /* 0x000000801e267824 */ /* 0x000fe200078e0229 */
[----:B------:R-:W1:Y:S03]  /*4130*/  LDTM.x8 R12, tmem[UR7+0x40] ;  /* 0x00004007000c79ee */ /* 0x000e6600081c0000 */
[----:B------:R-:W-:-:S04]  /*4140*/  IMAD R49, R26, 0x10, R38 ;  /* 0x000000101a317824 */ /* 0x000fc800078e0226 */
[C---:B------:R-:W-:Y:S01]  /*4150*/  IMAD.IADD R49, R2.reuse, 0x1, R49 ;  /* 0x0000000102317824 */ /* 0x040fe200078e0231 */
[----:B------:R-:W-:Y:S01]  /*4160*/  NOP ;  /* 0x0000000000007918 */ /* 0x000fe20000000000 */
[----:B-1----:R-:W1:Y:S01]  /*4170*/  LDTM.x8 R4, tmem[UR7+0x48] ;  /* 0x00004807000479ee */ /* 0x002e6200081c0000 */
[----:B------:R-:W-:Y:S01]  /*4180*/  F2FP.BF16.F32.PACK_AB R44, R13, R12 ;  /* 0x0000000c0d2c723e */ /* 0x000fe200000010ff */
[----:B------:R-:W-:Y:S01]  /*4190*/  IMAD R13, R29, 0x10, R38 ;  /* 0x000000101d0d7824 */ /* 0x000fe200078e0226 */
[----:B------:R-:W-:Y:S02]  /*41a0*/  F2FP.BF16.F32.PACK_AB R45, R15, R14 ;  /* 0x0000000e0f2d723e */ /* 0x000fe400000010ff */
[----:B------:R-:W-:Y:S01]  /*41b0*/  F2FP.BF16.F32.PACK_AB R46, R17, R16 ;  /* 0x00000010112e723e */ /* 0x000fe200000010ff */
[----:B------:R-:W-:Y:S01]  /*41c0*/  IMAD.IADD R36, R2, 0x1, R13 ;  /* 0x0000000102247824 */ /* 0x000fe200078e020d */
[----:B------:R-:W-:-:S05]  /*41d0*/  F2FP.BF16.F32.PACK_AB R47, R19, R18 ;  /* 0x00000012132f723e */ /* 0x000fca00000010ff */
[----:B------:R2:W-:Y:S01]  /*41e0*/  STS.128 [R36], R44 ;  /* 0x0000002c24007388 */ /* 0x0005e20000000c00 */
        /* <DEDUP_REMOVED lines=11> */
[----:B------:R-:W-:Y:S02]  /*42a0*/  F2FP.BF16.F32.PACK_AB R12, R13, R12 ;  /* 0x0000000c0d0c723e */ /* 0x000fe400000010ff */
[----:B------:R-:W-:Y:S02]  /*42b0*/  F2FP.BF16.F32.PACK_AB R13, R15, R14 ;  /* 0x0000000e0f0d723e */ /* 0x000fe400000010ff */
[----:B------:R-:W-:Y:S01]  /*42c0*/  F2FP.BF16.F32.PACK_AB R14, R17, R16 ;  /* 0x00000010110e723e */ /* 0x000fe200000010ff */
[----:B------:R-:W-:Y:S01]  /*42d0*/  IMAD R17, R27, 0x10, R38 ;  /* 0x000000101b117824 */ /* 0x000fe200078e0226 */
[----:B------:R-:W-:-:S03]  /*42e0*/  F2FP.BF16.F32.PACK_AB R15, R19, R18 ;  /* 0x00000012130f723e */ /* 0x000fc600000010ff */
[----:B------:R-:W-:-:S05]  /*42f0*/  IMAD.IADD R38, R2, 0x1, R17 ;  /* 0x0000000102267824 */ /* 0x000fca00078e0211 */
        /* <DEDUP_REMOVED lines=23> */
.L_x_62:
[----:B------:R-:W-:Y:S05]  /*4470*/  BSYNC.RECONVERGENT B0 ;  /* 0x0000000000007941 */ /* 0x000fea0003800200 */
.L_x_61:
[----:B------:R-:W-:-:S04]  /*4480*/  DEPBAR.LE SB0, 0x1 ;  /* 0x000080400000791a */ /* 0x000fc80000000000 */
.L_x_60:
[----:B------:R-:W-:Y:S06]  /*4490*/  BAR.SYNC.DEFER_BLOCKING 0x8, 0x80 ;  /* 0x0202000000007b1d */ /* 0x000fec0000010000 */
[----:B--2---:R-:W1:Y:S01]  /*44a0*/  LDTM.x8 R12, tmem[UR7+0x60] ;  /* 0x00006007000c79ee */ /* 0x004e6200081c0000 */
[----:B------:R-:W-:Y:S01]  /*44b0*/  NOP ;  /* 0x0000000000007918 */ /* 0x000fe20000000000 */
[----:B-1----:R-:W1:Y:S01]  /*44c0*/  LDTM.x8 R4, tmem[UR7+0x68] ;  /* 0x00006807000479ee */ /* 0x002e6200081c0000 */
[----:B------:R-:W-:Y:S02]  /*44d0*/  F2FP.BF16.F32.PACK_AB R44, R13, R12 ;  /* 0x0000000c0d2c723e */ /* 0x000fe400000010ff */
[----:B------:R-:W-:-:S02]  /*44e0*/  F2FP.BF16.F32.PACK_AB R45, R15, R14 ;  /* 0x0000000e0f2d723e */ /* 0x000fc400000010ff */
        /* <DEDUP_REMOVED lines=39> */
.L_x_65:
[----:B------:R-:W-:Y:S05]  /*4760*/  BSYNC.RECONVERGENT B0 ;  /* 0x0000000000007941 */ /* 0x000fea0003800200 */
.L_x_64:
[----:B------:R-:W-:-:S04]  /*4770*/  DEPBAR.LE SB0, 0x1 ;  /* 0x000080400000791a */ /* 0x000fc80000000000 */
.L_x_63:
        /* <DEDUP_REMOVED lines=45> */
.L_x_68:
[----:B------:R-:W-:Y:S05]  /*4a50*/  BSYNC.RECONVERGENT B0 ;  /* 0x0000000000007941 */ /* 0x000fea0003800200 */
.L_x_67:
[----:B------:R-:W-:-:S04]  /*4a60*/  DEPBAR.LE SB0, 0x1 ;  /* 0x000080400000791a */ /* 0x000fc80000000000 */
.L_x_66:
        /* <DEDUP_REMOVED lines=45> */
.L_x_71:
[----:B------:R-:W-:Y:S05]  /*4d40*/  BSYNC.RECONVERGENT B0 ;  /* 0x0000000000007941 */ /* 0x000fea0003800200 */
.L_x_70:
[----:B------:R-:W-:-:S04]  /*4d50*/  DEPBAR.LE SB0, 0x1 ;  /* 0x000080400000791a */ /* 0x000fc80000000000 */
.L_x_69:
[----:B------:R-:W-:Y:S01]  /*4d60*/  BAR.SYNC.DEFER_BLOCKING 0x8, 0x80 ;  /* 0x0202000000007b1d */ /* 0x000fe20000010000 */
[----:B------:R-:W-:-:S05]  /*4d70*/  VIADD R3, R3, 0x334a0 ;  /* 0x000334a003037836 */ /* 0x000fca0000000000 */
[----:B------:R-:W-:Y:S01]  /*4d80*/  PRMT R3, RZ, 0x654, R3 ;  /* 0x00000654ff037816 */ /* 0x000fe20000000003 */
[----:B--2---:R-:W1:Y:S01]  /*4d90*/  LDTM.x8 R12, tmem[UR7+0xc0] ;  /* 0x0000c007000c79ee */ /* 0x004e6200081c0000 */
        /* <DEDUP_REMOVED lines=27> */
[----:B------:R-:W-:Y:S01]  /*4f50*/  NOP ;  /* 0x0000000000007918 */ /* 0x000fe20000000000 */
[----:B------:R2:W-:Y:S01]  /*4f60*/  SYNCS.ARRIVE.TRANS64.RED.A1T0 RZ, [R3+URZ], RZ ;  /* 0x000000ff03ff79a7 */ /* 0x0005e200081004ff */
        /* <DEDUP_REMOVED lines=16> */
.L_x_73:
[----:B------:R-:W-:Y:S05]  /*5070*/  BSYNC.RECONVERGENT B0 ;  /* 0x0000000000007941 */ /* 0x000fea0003800200 */
.L_x_72:
[----:B------:R-:W-:Y:S02]  /*5080*/  IADD3 R25, PT, PT, R25, 0x84, RZ ;  /* 0x0000008419197810 */ /* 0x000fe40007ffe0ff */
[----:B------:R-:W-:Y:S01]  /*5090*/  IADD3 R31, PT, PT, R31, 0x84, RZ ;  /* 0x000000841f1f7810 */ /* 0x000fe20007ffe0ff */
[----:B------:R-:W-:Y:S06]  /*50a0*/  @P0 BRA `(.L_x_74) ;  /* 0xffffffe400800947 */ /* 0x000fec000383ffff */
.L_x_51:
[----:B------:R-:W-:-:S13]  /*50b0*/  ISETP.NE.AND P0, PT, R21, 0x3, PT ;  /* 0x000000031500780c */ /* 0x000fda0003f05270 */
[----:B------:R-:W-:Y:S05]  /*50c0*/  @P0 EXIT ;  /* 0x000000000000094d */ /* 0x000fea0003800000 */
[----:B------:R-:W-:Y:S05]  /*50d0*/  WARPSYNC.ALL ;  /* 0x0000000000007948 */ /* 0x000fea0003800000 */
[----:B------:R-:W-:Y:S01]  /*50e0*/  NOP ;  /* 0x0000000000007918 */ /* 0x000fe20000000000 */
[----:B------:R-:W1:Y:S01]  /*50f0*/  S2UR UR5, SR_CgaCtaId ;  /* 0x00000000000579c3 */ /* 0x000e620000008800 */
[----:B------:R-:W-:Y:S02]  /*5100*/  UMOV UR4, 0x50 ;  /* 0x0000005000047882 */ /* 0x000fe40000000000 */
[----:B-1----:R-:W-:-:S09]  /*5110*/  ULEA UR5, UR5, UR4, 0x18 ;  /* 0x0000000405057291 */ /* 0x002fd2000f8ec0ff */
[----:B------:R-:W1:Y:S02]  /*5120*/  LDS R2, [UR5] ;  /* 0x00000005ff027984 */ /* 0x000e640008000800 */
[----:B-1----:R-:W-:-:S04]  /*5130*/  LOP3.LUT R0, R2, 0xffff, RZ, 0xc0, !PT ;  /* 0x0000ffff02007812 */ /* 0x002fc800078ec0ff */
[----:B------:R-:W-:-:S13]  /*5140*/  ISETP.NE.AND P0, PT, R0, 0xffff, PT ;  /* 0x0000ffff0000780c */ /* 0x000fda0003f05270 */
[----:B------:R-:W-:Y:S05]  /*5150*/  @P0 BRA `(.L_x_75) ;  /* 0x0000000000480947 */ /* 0x000fea0003800000 */
[----:B------:R-:W-:-:S04]  /*5160*/  SHF.R.U32.HI R0, RZ, 0x10, R2 ;  /* 0x00000010ff007819 */ /* 0x000fc80000011602 */
[----:B------:R-:W-:-:S04]  /*5170*/  LOP3.LUT R0, R0, 0x1, RZ, 0xc0, !PT ;  /* 0x0000000100007812 */ /* 0x000fc800078ec0ff */
[----:B------:R-:W-:-:S13]  /*5180*/  ISETP.NE.AND P0, PT, R0, 0x1, PT ;  /* 0x000000010000780c */ /* 0x000fda0003f05270 */
[----:B------:R-:W-:Y:S05]  /*5190*/  @P0 BRA `(.L_x_76) ;  /* 0x00000000002c0947 */ /* 0x000fea0003800000 */
[----:B------:R-:W1:Y:S01]  /*51a0*/  S2R R0, SR_LANEID ;  /* 0x0000000000007919 */ /* 0x000e620000000000 */
[----:B------:R-:W-:Y:S01]  /*51b0*/  IMAD.MOV.U32 R2, RZ, RZ, -0x20000 ;  /* 0xfffe0000ff027424 */ /* 0x000fe200078e00ff */
[----:B------:R-:W-:Y:S02]  /*51c0*/  VOTEU.ANY UR6, UPT, PT ;  /* 0x0000000000067886 */ /* 0x000fe400038e0100 */
[----:B------:R-:W-:Y:S01]  /*51d0*/  UFLO.U32 UR6, UR6 ;  /* 0x00000006000672bd */ /* 0x000fe200080e0000 */
[----:B------:R-:W3:Y:S05]  /*51e0*/  REDUX UR4, R2 ;  /* 0x00000000020473c4 */ /* 0x000eea0000000000 */
[----:B-1----:R-:W-:-:S02]  /*51f0*/  ISETP.EQ.U32.AND P0, PT, R0, UR6, PT ;  /* 0x0000000600007c0c */ /* 0x002fc4000bf02070 */
[----:B---3--:R-:W-:Y:S01]  /*5200*/  MOV R0, UR4 ;  /* 0x0000000400007c02 */ /* 0x008fe20008000f00 */
[----:B------:R-:W-:-:S05]  /*5210*/  UMOV UR4, 0xfffe0000 ;  /* 0xfffe000000047882 */ /* 0x000fca0000000000 */
[----:B------:R1:W-:Y:S05]  /*5220*/  UTCATOMSWS.AND URZ, UR4 ;  /* 0x0000000400ff79e3 */ /* 0x0003ea0008000000 */
[----:B------:R1:W-:Y:S01]  /*5230*/  @P0 ATOMS.AND RZ, [UR5], R0 ;  /* 0x00000000ffff098c */ /* 0x0003e2000a800005 */
[----:B------:R-:W-:Y:S05]  /*5240*/  BRA `(.L_x_77) ;  /* 0x0000000000147947 */ /* 0x000fea0003800000 */
.L_x_76:
[----:B------:R-:W-:Y:S02]  /*5250*/  MOV R2, 0x5270 ;  /* 0x0000527000027802 */ /* 0x000fe40000000f00 */
[----:B--2---:R-:W-:Y:S05]  /*5260*/  CALL.REL.NOINC `($__internal_0_$__cuda_sm10x_tcgen05_guardrail_trap_col_being_dealloced_not_returned_by_alloc) ;  /* 0x0000000400f07944 */ /* 0x004fea0003c00000 */
[----:B------:R-:W-:Y:S05]  /*5270*/  BRA `(.L_x_77) ;  /* 0x0000000000087947 */ /* 0x000fea0003800000 */
.L_x_75:
[----:B------:R-:W-:Y:S02]  /*5280*/  MOV R2, 0x52a0 ;  /* 0x000052a000027802 */ /* 0x000fe40000000f00 */
[----:B--2---:R-:W-:Y:S05]  /*5290*/  CALL.REL.NOINC `($__internal_2_$__cuda_sm10x_tcgen05_guardrail_trap_unallocated_columns_being_dealloced) ;  /* 0x0000000400fc7944 */ /* 0x004fea0003c00000 */
.L_x_77:
[----:B------:R-:W-:Y:S01]  /*52a0*/  NOP ;  /* 0x0000000000007918 */ /* 0x000fe20000000000 */
[----:B-1----:R-:W-:Y:S05]  /*52b0*/  EXIT ;  /* 0x000000000000794d */ /* 0x002fea0003800000 */
.L_x_13:
[----:B------:R-:W-:-:S07]  /*52c0*/  MOV R7, R6 ;  /* 0x0000000600077202 */ /* 0x000fce0000000f00 */
.L_x_78:
[----:B-1----:R1:W2:Y:S02]  /*52d0*/  SYNCS.PHASECHK.TRANS64.TRYWAIT P0, [R10+URZ], R7 ;  /* 0x000000070a0075a7 */ /* 0x0022a400080011ff */
[----:B--2---:R-:W-:Y:S05]  /*52e0*/  @!P0 NANOSLEEP.SYNCS 0x989680 ;  /* 0x009896800000895d */ /* 0x004fea0003900000 */
[----:B------:R-:W2:Y:S02]  /*52f0*/  @!P0 SYNCS.PHASECHK.TRANS64 P0, [R10+URZ], R7 ;  /* 0x000000070a0085a7 */ /* 0x000ea400080010ff */
[----:B--2---:R-:W-:Y:S05]  /*5300*/  @!P0 BRA `(.L_x_78) ;  /* 0xfffffffc00f08947 */ /* 0x004fea000383ffff */
[----:B------:R-:W-:Y:S05]  /*5310*/  BRA `(.L_x_12) ;  /* 0xffffffb4001c7947 */ /* 0x000fea000383ffff */
.L_x_16:
[----:B------:R-:W-:-:S07]  /*5320*/  MOV R3, R2 ;  /* 0x0000000200037202 */ /* 0x000fce0000000f00 */
.L_x_79:
[----:B-1----:R1:W2:Y:S02]  /*5330*/  SYNCS.PHASECHK.TRANS64.TRYWAIT P0, [R6+URZ], R3 ;  /* 0x00000003060075a7 */ /* 0x0022a400080011ff */
[----:B--2---:R-:W-:Y:S05]  /*5340*/  @!P0 NANOSLEEP.SYNCS 0x989680 ;  /* 0x009896800000895d */ /* 0x004fea0003900000 */
[----:B------:R-:W2:Y:S02]  /*5350*/  @!P0 SYNCS.PHASECHK.TRANS64 P0, [R6+URZ], R3 ;  /* 0x00000003060085a7 */ /* 0x000ea400080010ff */
[----:B--2---:R-:W-:Y:S05]  /*5360*/  @!P0 BRA `(.L_x_79) ;  /* 0xfffffffc00f08947 */ /* 0x004fea000383ffff */
[----:B------:R-:W-:Y:S05]  /*5370*/  BRA `(.L_x_15) ;  /* 0xffffffb400847947 */ /* 0x000fea000383ffff */
.L_x_24:
[----:B------:R-:W-:-:S07]  /*5380*/  MOV R4, R5 ;  /* 0x0000000500047202 */ /* 0x000fce0000000f00 */
.L_x_80:
[----:B-1----:R1:W2:Y:S02]  /*5390*/  SYNCS.PHASECHK.TRANS64.TRYWAIT P0, [R2+URZ+0x33400], R5 ;  /* 0x03340005020075a7 */ /* 0x0022a400080011ff */
[----:B--2---:R-:W-:Y:S05]  /*53a0*/  @!P0 NANOSLEEP.SYNCS 0x989680 ;  /* 0x009896800000895d */ /* 0x004fea0003900000 */
[----:B------:R-:W2:Y:S02]  /*53b0*/  @!P0 SYNCS.PHASECHK.TRANS64 P0, [R2+URZ+0x33400], R5 ;  /* 0x03340005020085a7 */ /* 0x000ea400080010ff */
[----:B--2---:R-:W-:Y:S05]  /*53c0*/  @!P0 BRA `(.L_x_80) ;  /* 0xfffffffc00f08947 */ /* 0x004fea000383ffff */
[----:B------:R-:W-:Y:S05]  /*53d0*/  BRA `(.L_x_81) ;  /* 0xffffffb800bc7947 */ /* 0x000fea000383ffff */
.L_x_29:
[----:B------:R-:W-:Y:S02]  /*53e0*/  MOV R10, UR10 ;  /* 0x0000000a000a7c02 */ /* 0x000fe40008000f00 */
[----:B------:R-:W-:Y:S02]  /*53f0*/  MOV R11, UR10 ;  /* 0x0000000a000b7c02 */ /* 0x000fe40008000f00 */
[----:B------:R-:W-:-:S07]  /*5400*/  MOV R3, UR8 ;  /* 0x0000000800037c02 */ /* 0x000fce0008000f00 */
.L_x_82:
[----:B-1----:R1:W2:Y:S02]  /*5410*/  SYNCS.PHASECHK.TRANS64.TRYWAIT P1, [R3+URZ+0x334a0], R11 ;  /* 0x0334a00b030075a7 */ /* 0x0022a400080211ff */
[----:B--2---:R-:W-:Y:S05]  /*5420*/  @!P1 NANOSLEEP.SYNCS 0x989680 ;  /* 0x009896800000995d */ /* 0x004fea0003900000 */
[----:B------:R-:W2:Y:S02]  /*5430*/  @!P1 SYNCS.PHASECHK.TRANS64 P1, [R3+URZ+0x334a0], R11 ;  /* 0x0334a00b030095a7 */ /* 0x000ea400080210ff */
[----:B--2---:R-:W-:Y:S05]  /*5440*/  @!P1 BRA `(.L_x_82) ;  /* 0xfffffffc00f09947 */ /* 0x004fea000383ffff */
[----:B------:R-:W-:Y:S05]  /*5450*/  BRA `(.L_x_83) ;  /* 0xffffffc0005c7947 */ /* 0x000fea000383ffff */
.L_x_30:
[----:B------:R-:W-:Y:S02]  /*5460*/  MOV R5, UR14 ;  /* 0x0000000e00057c02 */ /* 0x000fe40008000f00 */
[----:B------:R-:W-:Y:S07]  /*5470*/  MOV R10, R11 ;  /* 0x0000000b000a7202 */ /* 0x000fee0000000f00 */
.L_x_84:
[----:B-1----:R1:W2:Y:S02]  /*5480*/  SYNCS.PHASECHK.TRANS64.TRYWAIT P1, [R5+URZ+0x33460], R11 ;  /* 0x0334600b050075a7 */ /* 0x0022a400080211ff */
[----:B--2---:R-:W-:Y:S05]  /*5490*/  @!P1 NANOSLEEP.SYNCS 0x989680 ;  /* 0x009896800000995d */ /* 0x004fea0003900000 */
[----:B------:R-:W2:Y:S02]  /*54a0*/  @!P1 SYNCS.PHASECHK.TRANS64 P1, [R5+URZ+0x33460], R11 ;  /* 0x0334600b050095a7 */ /* 0x000ea400080210ff */
[----:B--2---:R-:W-:Y:S05]  /*54b0*/  @!P1 BRA `(.L_x_84) ;  /* 0xfffffffc00f09947 */ /* 0x004fea000383ffff */
[----:B------:R-:W-:Y:S05]  /*54c0*/  BRA `(.L_x_85) ;  /* 0xffffffc000687947 */ /* 0x000fea000383ffff */
.L_x_32:
[----:B------:R-:W-:Y:S02]  /*54d0*/  MOV R3, UR10 ;  /* 0x0000000a00037c02 */ /* 0x000fe40008000f00 */
[----:B------:R-:W-:Y:S07]  /*54e0*/  MOV R12, R13 ;  /* 0x0000000d000c7202 */ /* 0x000fee0000000f00 */
.L_x_86:
[----:B-1----:R1:W2:Y:S02]  /*54f0*/  SYNCS.PHASECHK.TRANS64.TRYWAIT P1, [R3+URZ+0x33460], R13 ;  /* 0x0334600d030075a7 */ /* 0x0022a400080211ff */
[----:B--2---:R-:W-:Y:S05]  /*5500*/  @!P1 NANOSLEEP.SYNCS 0x989680 ;  /* 0x009896800000995d */ /* 0x004fea0003900000 */
[----:B------:R-:W2:Y:S02]  /*5510*/  @!P1 SYNCS.PHASECHK.TRANS64 P1, [R3+URZ+0x33460], R13 ;  /* 0x0334600d030095a7 */ /* 0x000ea400080210ff */
[----:B--2---:R-:W-:Y:S05]  /*5520*/  @!P1 BRA `(.L_x_86) ;  /* 0xfffffffc00f09947 */ /* 0x004fea000383ffff */
[----:B------:R-:W-:Y:S05]  /*5530*/  BRA `(.L_x_87) ;  /* 0xffffffc400447947 */ /* 0x000fea000383ffff */
.L_x_37:
[----:B------:R-:W-:Y:S01]  /*5540*/  HFMA2 R18, -RZ, RZ, -0.0 , 0 ;  /* 0x80000000ff127431 */ /* 0x000fe200000001ff */
[----:B-1----:R-:W-:Y:S04]  /*5550*/  MOV R19, 0x80000000 ;  /* 0x8000000000137802 */ /* 0x002fe80000000f00 */
[----:B------:R1:W2:Y:S03]  /*5560*/  SYNCS.PHASECHK.TRANS64.TRYWAIT P0, [R4+URZ+0x33430], R19 ;  /* 0x03343013040075a7 */ /* 0x0002a600080011ff */
[----:B--2---:R-:W-:Y:S05]  /*5570*/  @!P0 NANOSLEEP.SYNCS 0x989680 ;  /* 0x009896800000895d */ /* 0x004fea0003900000 */
[----:B------:R-:W2:Y:S02]  /*5580*/  @!P0 SYNCS.PHASECHK.TRANS64 P0, [R4+URZ+0x33430], R19 ;  /* 0x03343013040085a7 */ /* 0x000ea400080010ff */
[----:B--2---:R-:W-:Y:S05]  /*5590*/  @!P0 BRA `(.L_x_37) ;  /* 0xfffffffc00e88947 */ /* 0x004fea000383ffff */
[----:B------:R-:W-:Y:S05]  /*55a0*/  BRA `(.L_x_88) ;  /* 0xffffffcc001c7947 */ /* 0x000fea000383ffff */
.L_x_38:
[----:B------:R-:W-:Y:S01]  /*55b0*/  HFMA2 R16, -RZ, RZ, -0.0 , 0 ;  /* 0x80000000ff107431 */ /* 0x000fe200000001ff */
[----:B--2---:R-:W-:Y:S04]  /*55c0*/  MOV R17, 0x80000000 ;  /* 0x8000000000117802 */ /* 0x004fe80000000f00 */
[----:B------:R2:W3:Y:S03]  /*55d0*/  SYNCS.PHASECHK.TRANS64.TRYWAIT P0, [R4+URZ+0x33438], R17 ;  /* 0x03343811040075a7 */ /* 0x0004e600080011ff */
[----:B---3--:R-:W-:Y:S05]  /*55e0*/  @!P0 NANOSLEEP.SYNCS 0x989680 ;  /* 0x009896800000895d */ /* 0x008fea0003900000 */
[----:B------:R-:W3:Y:S02]  /*55f0*/  @!P0 SYNCS.PHASECHK.TRANS64 P0, [R4+URZ+0x33438], R17 ;  /* 0x03343811040085a7 */ /* 0x000ee400080010ff */
[----:B---3--:R-:W-:Y:S05]  /*5600*/  @!P0 BRA `(.L_x_38) ;  /* 0xfffffffc00e88947 */ /* 0x008fea000383ffff */
[----:B------:R-:W-:Y:S05]  /*5610*/  BRA `(.L_x_89) ;  /* 0xffffffcc009c7947 */ /* 0x000fea000383ffff */
.L_x_39:
[----:B------:R-:W-:Y:S01]  /*5620*/  HFMA2 R16, -RZ, RZ, -0.0 , 0 ;  /* 0x80000000ff107431 */ /* 0x000fe200000001ff */
[----:B--2---:R-:W-:Y:S04]  /*5630*/  MOV R17, 0x80000000 ;  /* 0x8000000000117802 */ /* 0x004fe80000000f00 */
[----:B------:R2:W3:Y:S03]  /*5640*/  SYNCS.PHASECHK.TRANS64.TRYWAIT P0, [R4+URZ+0x33440], R17 ;  /* 0x03344011040075a7 */ /* 0x0004e600080011ff */
[----:B---3--:R-:W-:Y:S05]  /*5650*/  @!P0 NANOSLEEP.SYNCS 0x989680 ;  /* 0x009896800000895d */ /* 0x008fea0003900000 */
[----:B------:R-:W3:Y:S02]  /*5660*/  @!P0 SYNCS.PHASECHK.TRANS64 P0, [R4+URZ+0x33440], R17 ;  /* 0x03344011040085a7 */ /* 0x000ee400080010ff */
[----:B---3--:R-:W-:Y:S05]  /*5670*/  @!P0 BRA `(.L_x_39) ;  /* 0xfffffffc00e88947 */ /* 0x008fea000383ffff */
[----:B------:R-:W-:Y:S05]  /*5680*/  BRA `(.L_x_90) ;  /* 0xffffffcc00dc7947 */ /* 0x000fea000383ffff */
.L_x_40:
[----:B------:R-:W-:Y:S01]  /*5690*/  HFMA2 R16, -RZ, RZ, -0.0 , 0 ;  /* 0x80000000ff107431 */ /* 0x000fe200000001ff */
[----:B-12---:R-:W-:Y:S04]  /*56a0*/  MOV R17, 0x80000000 ;  /* 0x8000000000117802 */ /* 0x006fe80000000f00 */
[----:B------:R1:W2:Y:S03]  /*56b0*/  SYNCS.PHASECHK.TRANS64.TRYWAIT P0, [R4+URZ+0x33448], R17 ;  /* 0x03344811040075a7 */ /* 0x0002a600080011ff */
[----:B--2---:R-:W-:Y:S05]  /*56c0*/  @!P0 NANOSLEEP.SYNCS 0x989680 ;  /* 0x009896800000895d */ /* 0x004fea0003900000 */
[----:B------:R-:W2:Y:S02]  /*56d0*/  @!P0 SYNCS.PHASECHK.TRANS64 P0, [R4+URZ+0x33448], R17 ;  /* 0x03344811040085a7 */ /* 0x000ea400080010ff */
[----:B--2---:R-:W-:Y:S05]  /*56e0*/  @!P0 BRA `(.L_x_40) ;  /* 0xfffffffc00e88947 */ /* 0x004fea000383ffff */
[----:B------:R-:W-:Y:S05]  /*56f0*/  BRA `(.L_x_91) ;  /* 0xffffffd000187947 */ /* 0x000fea000383ffff */
.L_x_41:
[----:B------:R-:W-:Y:S01]  /*5700*/  HFMA2 R34, -RZ, RZ, -0.0 , 0 ;  /* 0x80000000ff227431 */ /* 0x000fe200000001ff */
[----:B-1----:R-:W-:Y:S04]  /*5710*/  MOV R35, 0x80000000 ;  /* 0x8000000000237802 */ /* 0x002fe80000000f00 */
[----:B------:R1:W2:Y:S03]  /*5720*/  SYNCS.PHASECHK.TRANS64.TRYWAIT P0, [R4+URZ+0x33450], R35 ;  /* 0x03345023040075a7 */ /* 0x0002a600080011ff */
[----:B--2---:R-:W-:Y:S05]  /*5730*/  @!P0 NANOSLEEP.SYNCS 0x989680 ;  /* 0x009896800000895d */ /* 0x004fea0003900000 */
[----:B------:R-:W2:Y:S02]  /*5740*/  @!P0 SYNCS.PHASECHK.TRANS64 P0, [R4+URZ+0x33450], R35 ;  /* 0x03345023040085a7 */ /* 0x000ea400080010ff */
[----:B--2---:R-:W-:Y:S05]  /*5750*/  @!P0 BRA `(.L_x_41) ;  /* 0xfffffffc00e88947 */ /* 0x004fea000383ffff */
[----:B------:R-:W-:Y:S05]  /*5760*/  BRA `(.L_x_92) ;  /* 0xffffffd000547947 */ /* 0x000fea000383ffff */
.L_x_42:
[----:B------:R-:W-:Y:S01]  /*5770*/  HFMA2 R40, -RZ, RZ, -0.0 , 0 ;  /* 0x80000000ff287431 */ /* 0x000fe200000001ff */
[----:B-1----:R-:W-:Y:S04]  /*5780*/  MOV R41, 0x80000000 ;  /* 0x8000000000297802 */ /* 0x002fe80000000f00 */
[----:B------:R1:W2:Y:S03]  /*5790*/  SYNCS.PHASECHK.TRANS64.TRYWAIT P0, [R4+URZ+0x33458], R41 ;  /* 0x03345829040075a7 */ /* 0x0002a600080011ff */
[----:B--2---:R-:W-:Y:S05]  /*57a0*/  @!P0 NANOSLEEP.SYNCS 0x989680 ;  /* 0x009896800000895d */ /* 0x004fea0003900000 */
[----:B------:R-:W2:Y:S02]  /*57b0*/  @!P0 SYNCS.PHASECHK.TRANS64 P0, [R4+URZ+0x33458], R41 ;  /* 0x03345829040085a7 */ /* 0x000ea400080010ff */
[----:B--2---:R-:W-:Y:S05]  /*57c0*/  @!P0 BRA `(.L_x_42) ;  /* 0xfffffffc00e88947 */ /* 0x004fea000383ffff */
[----:B------:R-:W-:Y:S05]  /*57d0*/  BRA `(.L_x_93) ;  /* 0xffffffd000cc7947 */ /* 0x000fea000383ffff */
.L_x_43:
[----:B--2---:R2:W3:Y:S02]  /*57e0*/  SYNCS.PHASECHK.TRANS64.TRYWAIT P0, [R4+URZ+0x33430], RZ ;  /* 0x033430ff040075a7 */ /* 0x0044e400080011ff */
[----:B---3--:R-:W-:Y:S05]  /*57f0*/  @!P0 NANOSLEEP.SYNCS 0x989680 ;  /* 0x009896800000895d */ /* 0x008fea0003900000 */
[----:B------:R-:W3:Y:S02]  /*5800*/  @!P0 SYNCS.PHASECHK.TRANS64 P0, [R4+URZ+0x33430], RZ ;  /* 0x033430ff040085a7 */ /* 0x000ee400080010ff */
[----:B---3--:R-:W-:Y:S05]  /*5810*/  @!P0 BRA `(.L_x_43) ;  /* 0xfffffffc00f08947 */ /* 0x008fea000383ffff */
[----:B------:R-:W-:Y:S05]  /*5820*/  BRA `(.L_x_94) ;  /* 0xffffffd400047947 */ /* 0x000fea000383ffff */
.L_x_44:
[----:B---3--:R3:W4:Y:S02]  /*5830*/  SYNCS.PHASECHK.TRANS64.TRYWAIT P0, [R4+URZ+0x33438], RZ ;  /* 0x033438ff040075a7 */ /* 0x00872400080011ff */
[----:B----4-:R-:W-:Y:S05]  /*5840*/  @!P0 NANOSLEEP.SYNCS 0x989680 ;  /* 0x009896800000895d */ /* 0x010fea0003900000 */
[----:B------:R-:W4:Y:S02]  /*5850*/  @!P0 SYNCS.PHASECHK.TRANS64 P0, [R4+URZ+0x33438], RZ ;  /* 0x033438ff040085a7 */ /* 0x000f2400080010ff */
[----:B----4-:R-:W-:Y:S05]  /*5860*/  @!P0 BRA `(.L_x_44) ;  /* 0xfffffffc00f08947 */ /* 0x010fea000383ffff */
[----:B------:R-:W-:Y:S05]  /*5870*/  BRA `(.L_x_95) ;  /* 0xffffffd4003c7947 */ /* 0x000fea000383ffff */
.L_x_45:
[----:B----4-:R4:W5:Y:S02]  /*5880*/  SYNCS.PHASECHK.TRANS64.TRYWAIT P0, [R4+URZ+0x33440], RZ ;  /* 0x033440ff040075a7 */ /* 0x01096400080011ff */
[----:B-----5:R-:W-:Y:S05]  /*5890*/  @!P0 NANOSLEEP.SYNCS 0x989680 ;  /* 0x009896800000895d */ /* 0x020fea0003900000 */
[----:B------:R-:W5:Y:S02]  /*58a0*/  @!P0 SYNCS.PHASECHK.TRANS64 P0, [R4+URZ+0x33440], RZ ;  /* 0x033440ff040085a7 */ /* 0x000f6400080010ff */
[----:B-----5:R-:W-:Y:S05]  /*58b0*/  @!P0 BRA `(.L_x_45) ;  /* 0xfffffffc00f08947 */ /* 0x020fea000383ffff */
[----:B------:R-:W-:Y:S05]  /*58c0*/  BRA `(.L_x_96) ;  /* 0xffffffd400747947 */ /* 0x000fea000383ffff */
.L_x_46:
[----:B-1----:R1:W5:Y:S02]  /*58d0*/  SYNCS.PHASECHK.TRANS64.TRYWAIT P0, [R4+URZ+0x33448], RZ ;  /* 0x033448ff040075a7 */ /* 0x00236400080011ff */
[----:B-----5:R-:W-:Y:S05]  /*58e0*/  @!P0 NANOSLEEP.SYNCS 0x989680 ;  /* 0x009896800000895d */ /* 0x020fea0003900000 */
[----:B------:R-:W5:Y:S02]  /*58f0*/  @!P0 SYNCS.PHASECHK.TRANS64 P0, [R4+URZ+0x33448], RZ ;  /* 0x033448ff040085a7 */ /* 0x000f6400080010ff */
[----:B-----5:R-:W-:Y:S05]  /*5900*/  @!P0 BRA `(.L_x_46) ;  /* 0xfffffffc00f08947 */ /* 0x020fea000383ffff */
[----:B------:R-:W-:Y:S05]  /*5910*/  BRA `(.L_x_97) ;  /* 0xffffffd400e87947 */ /* 0x000fea000383ffff */
.L_x_47:
[----:B-1----:R1:W5:Y:S02]  /*5920*/  SYNCS.PHASECHK.TRANS64.TRYWAIT P0, [R4+URZ+0x33450], RZ ;  /* 0x033450ff040075a7 */ /* 0x00236400080011ff */
[----:B-----5:R-:W-:Y:S05]  /*5930*/  @!P0 NANOSLEEP.SYNCS 0x989680 ;  /* 0x009896800000895d */ /* 0x020fea0003900000 */
[----:B------:R-:W5:Y:S02]  /*5940*/  @!P0 SYNCS.PHASECHK.TRANS64 P0, [R4+URZ+0x33450], RZ ;  /* 0x033450ff040085a7 */ /* 0x000f6400080010ff */
[----:B-----5:R-:W-:Y:S05]  /*5950*/  @!P0 BRA `(.L_x_47) ;  /* 0xfffffffc00f08947 */ /* 0x020fea000383ffff */
[----:B------:R-:W-:Y:S05]  /*5960*/  BRA `(.L_x_98) ;  /* 0xffffffd800207947 */ /* 0x000fea000383ffff */
.L_x_48:
[----:B-1----:R1:W5:Y:S02]  /*5970*/  SYNCS.PHASECHK.TRANS64.TRYWAIT P0, [R4+URZ+0x33458], RZ ;  /* 0x033458ff040075a7 */ /* 0x00236400080011ff */
[----:B-----5:R-:W-:Y:S05]  /*5980*/  @!P0 NANOSLEEP.SYNCS 0x989680 ;  /* 0x009896800000895d */ /* 0x020fea0003900000 */
[----:B------:R-:W5:Y:S02]  /*5990*/  @!P0 SYNCS.PHASECHK.TRANS64 P0, [R4+URZ+0x33458], RZ ;  /* 0x033458ff040085a7 */ /* 0x000f6400080010ff */
[----:B-----5:R-:W-:Y:S05]  /*59a0*/  @!P0 BRA `(.L_x_48) ;  /* 0xfffffffc00f08947 */ /* 0x020fea000383ffff */
[----:B------:R-:W-:Y:S05]  /*59b0*/  BRA `(.L_x_99) ;  /* 0xffffffd800587947 */ /* 0x000fea000383ffff */
.L_x_52:
[-C--:B------:R-:W-:Y:S02]  /*59c0*/  MOV R4, R0.reuse ;  /* 0x0000000000047202 */ /* 0x080fe40000000f00 */
[----:B------:R-:W-:-:S07]  /*59d0*/  MOV R5, R0 ;  /* 0x0000000000057202 */ /* 0x000fce0000000f00 */
.L_x_100:
[----:B-1----:R1:W2:Y:S02]  /*59e0*/  SYNCS.PHASECHK.TRANS64.TRYWAIT P2, [R3+URZ+0x33490], R5 ;  /* 0x03349005030075a7 */ /* 0x0022a400080411ff */
[----:B--2---:R-:W-:Y:S05]  /*59f0*/  @!P2 NANOSLEEP.SYNCS 0x989680 ;  /* 0x009896800000a95d */ /* 0x004fea0003900000 */
[----:B------:R-:W2:Y:S02]  /*5a00*/  @!P2 SYNCS.PHASECHK.TRANS64 P2, [R3+URZ+0x33490], R5 ;  /* 0x033490050300a5a7 */ /* 0x000ea400080410ff */
[----:B--2---:R-:W-:Y:S05]  /*5a10*/  @!P2 BRA `(.L_x_100) ;  /* 0xfffffffc00f0a947 */ /* 0x004fea000383ffff */
[----:B------:R-:W-:Y:S05]  /*5a20*/  BRA `(.L_x_101) ;  /* 0xffffffdc00707947 */ /* 0x000fea000383ffff */
        .weak           $__internal_0_$__cuda_sm10x_tcgen05_guardrail_trap_col_being_dealloced_not_returned_by_alloc
        .type           $__internal_0_$__cuda_sm10x_tcgen05_guardrail_trap_col_being_dealloced_not_returned_by_alloc,@function
        .size           $__internal_0_$__cuda_sm10x_tcgen05_guardrail_trap_col_being_dealloced_not_returned_by_alloc,($__internal_1_$__cuda_sm10x_tcgen05_guardrail_trap_phase_invalid_during_alloc - $__internal_0_$__cuda_sm10x_tcgen05_guardrail_trap_col_being_dealloced_not_returned_by_alloc)
$__internal_0_$__cuda_sm10x_tcgen05_guardrail_trap_col_being_dealloced_not_returned_by_alloc:
[----:B------:R-:W-:Y:S05]  /*5a30*/  BPT.TRAP 0x1 ;  /* 0x000000040000795c */ /* 0x000fea0000300000 */
[----:B------:R-:W-:-:S04]  /*5a40*/  HFMA2 R3, -RZ, RZ, 0, 0 ;  /* 0x00000000ff037431 */ /* 0x000fc800000001ff */
[----:B------:R-:W-:Y:S05]  /*5a50*/  RET.REL.NODEC R2 `(_ZN9deep_gemm24sm100_fp8_gemm_1d1d_implILN4cute4UMMA5MajorE0ELS3_0ELj0ELj24576ELj1536ELj128ELj224ELj128ELj1ELj128ELj128ELj64ELj6ELj128ELj128ELj2ELb0ELj132ELNS_8GemmTypeE0ELb0EN7cutlass10bfloat16_tENS_16EpilogueIdentityEEEvPijjj14CUtensorMap_stS9_S9_S9_S9_) ;  /* 0xffffffa402687950 */ /* 0x000fea0003c3ffff */
        .weak           $__internal_1_$__cuda_sm10x_tcgen05_guardrail_trap_phase_invalid_during_alloc
        .type           $__internal_1_$__cuda_sm10x_tcgen05_guardrail_trap_phase_invalid_during_alloc,@function
        .size           $__internal_1_$__cuda_sm10x_tcgen05_guardrail_trap_phase_invalid_during_alloc,($__internal_2_$__cuda_sm10x_tcgen05_guardrail_trap_unallocated_columns_being_dealloced - $__internal_1_$__cuda_sm10x_tcgen05_guardrail_trap_phase_invalid_during_alloc)
$__internal_1_$__cuda_sm10x_tcgen05_guardrail_trap_phase_invalid_during_alloc:
[----:B------:R-:W-:Y:S05]  /*5a60*/  BPT.TRAP 0x1 ;  /* 0x000000040000795c */ /* 0x000fea0000300000 */
[----:B------:R-:W-:-:S04]  /*5a70*/  MOV R3, 0x0 ;  /* 0x0000000000037802 */ /* 0x000fc80000000f00 */
[----:B------:R-:W-:Y:S05]  /*5a80*/  RET.REL.NODEC R2 `(_ZN9deep_gemm24sm100_fp8_gemm_1d1d_implILN4cute4UMMA5MajorE0ELS3_0ELj0ELj24576ELj1536ELj128ELj224ELj128ELj1ELj128ELj128ELj64ELj6ELj128ELj128ELj2ELb0ELj132ELNS_8GemmTypeE0ELb0EN7cutlass10bfloat16_tENS_16EpilogueIdentityEEEvPijjj14CUtensorMap_stS9_S9_S9_S9_) ;  /* 0xffffffa4025c7950 */ /* 0x000fea0003c3ffff */
        .weak           $__internal_2_$__cuda_sm10x_tcgen05_guardrail_trap_unallocated_columns_being_dealloced
        .type           $__internal_2_$__cuda_sm10x_tcgen05_guardrail_trap_unallocated_columns_being_dealloced,@function
        .size           $__internal_2_$__cuda_sm10x_tcgen05_guardrail_trap_unallocated_columns_being_dealloced,($__internal_3_$__cuda_sm20_div_u16 - $__internal_2_$__cuda_sm10x_tcgen05_guardrail_trap_unallocated_columns_being_dealloced)
$__internal_2_$__cuda_sm10x_tcgen05_guardrail_trap_unallocated_columns_being_dealloced:
[----:B------:R-:W-:Y:S05]  /*5a90*/  BPT.TRAP 0x1 ;  /* 0x000000040000795c */ /* 0x000fea0000300000 */
[----:B------:R-:W-:-:S04]  /*5aa0*/  HFMA2 R3, -RZ, RZ, 0, 0 ;  /* 0x00000000ff037431 */ /* 0x000fc800000001ff */
[----:B------:R-:W-:Y:S05]  /*5ab0*/  RET.REL.NODEC R2 `(_ZN9deep_gemm24sm100_fp8_gemm_1d1d_implILN4cute4UMMA5MajorE0ELS3_0ELj0ELj24576ELj1536ELj128ELj224ELj128ELj1ELj128ELj128ELj64ELj6ELj128ELj128ELj2ELb0ELj132ELNS_8GemmTypeE0ELb0EN7cutlass10bfloat16_tENS_16EpilogueIdentityEEEvPijjj14CUtensorMap_stS9_S9_S9_S9_) ;  /* 0xffffffa402507950 */ /* 0x000fea0003c3ffff */
        .weak           $__internal_3_$__cuda_sm20_div_u16
        .type           $__internal_3_$__cuda_sm20_div_u16,@function
        .size           $__internal_3_$__cuda_sm20_div_u16,(.L_x_106 - $__internal_3_$__cuda_sm20_div_u16)
$__internal_3_$__cuda_sm20_div_u16:
[----:B------:R-:W1:Y:S01]  /*5ac0*/  I2F.U16 R9, R39 ;  /* 0x0000002700097306 */ /* 0x000e620000101000 */
[----:B------:R-:W-:-:S07]  /*5ad0*/  IMAD.MOV.U32 R0, RZ, RZ, 0x4b800000 ;  /* 0x4b800000ff007424 */ /* 0x000fce00078e00ff */
[----:B------:R-:W-:Y:S01]  /*5ae0*/  I2F.U16.RZ R5, R5 ;  /* 0x0000000500057306 */ /* 0x000fe2000010d000 */
[C---:B-1----:R-:W-:Y:S02]  /*5af0*/  FSETP.GEU.AND P1, PT, |R9|.reuse, 1.175494350822287508e-38, PT ;  /* 0x008000000900780b */ /* 0x042fe40003f2e200 */
[----:B------:R-:W-:Y:S02]  /*5b00*/  FSETP.GT.AND P2, PT, |R9|, 8.50705917302346158658e+37, PT ;  /* 0x7e8000000900780b */ /* 0x000fe40003f44200 */
[----:B------:R-:W-:Y:S02]  /*5b10*/  FSEL R0, R0, 1, !P1 ;  /* 0x3f80000000007808 */ /* 0x000fe40004800000 */
[----:B------:R-:W-:Y:S02]  /*5b20*/  ISETP.NE.U32.AND P1, PT, R39, RZ, PT ;  /* 0x000000ff2700720c */ /* 0x000fe40003f25070 */
[----:B------:R-:W-:-:S05]  /*5b30*/  FSEL R0, R0, 0.25, !P2 ;  /* 0x3e80000000007808 */ /* 0x000fca0005000000 */
[----:B------:R-:W-:-:S06]  /*5b40*/  FMUL R9, R9, R0 ;  /* 0x0000000009097220 */ /* 0x000fcc0000400000 */
[----:B------:R-:W1:Y:S02]  /*5b50*/  MUFU.RCP R9, R9 ;  /* 0x0000000900097308 */ /* 0x000e640000001000 */
[----:B-1----:R-:W-:-:S04]  /*5b60*/  FMUL R0, R0, R9 ;  /* 0x0000000900007220 */ /* 0x002fc80000400000 */
[----:B------:R-:W-:-:S04]  /*5b70*/  VIADD R0, R0, 0x2 ;  /* 0x0000000200007836 */ /* 0x000fc80000000000 */
[----:B------:R-:W-:-:S04]  /*5b80*/  FMUL.RZ R11, R5, R0 ;  /* 0x00000000050b7220 */ /* 0x000fc8000040c000 */
[----:B------:R1:W2:Y:S02]  /*5b90*/  F2I.U32.TRUNC.NTZ R0, R11 ;  /* 0x0000000b00007305 */ /* 0x0002a4000020f000 */
[----:B-1----:R-:W-:Y:S01]  /*5ba0*/  IMAD.MOV.U32 R11, RZ, RZ, 0x0 ;  /* 0x00000000ff0b7424 */ /* 0x002fe200078e00ff */
[----:B--2---:R-:W-:Y:S02]  /*5bb0*/  LOP3.LUT R0, R0, 0xffff, RZ, 0xc0, !PT ;  /* 0x0000ffff00007812 */ /* 0x004fe400078ec0ff */
[----:B------:R-:W-:Y:S01]  /*5bc0*/  @!P1 MOV R0, 0xffffffff ;  /* 0xffffffff00009802 */ /* 0x000fe20000000f00 */
[----:B------:R-:W-:Y:S06]  /*5bd0*/  RET.REL.NODEC R10 `(_ZN9deep_gemm24sm100_fp8_gemm_1d1d_implILN4cute4UMMA5MajorE0ELS3_0ELj0ELj24576ELj1536ELj128ELj224ELj128ELj1ELj128ELj128ELj64ELj6ELj128ELj128ELj2ELb0ELj132ELNS_8GemmTypeE0ELb0EN7cutlass10bfloat16_tENS_16EpilogueIdentityEEEvPijjj14CUtensorMap_stS9_S9_S9_S9_) ;  /* 0xffffffa40a087950 */ /* 0x000fec0003c3ffff */
.L_x_102:
[----:B------:R-:W-:-:S00]  /*5be0*/  BRA `(.L_x_102) ;  /* 0xfffffffc00fc7947 */ /* 0x000fc0000383ffff */
[----:B------:R-:W-:-:S00]  /*5bf0*/  NOP ;  /* 0x0000000000007918 */ /* 0x000fc00000000000 */
        /* <DEDUP_REMOVED lines=8> */
.L_x_106:


//--------------------- .nv.shared._ZN9deep_gemm24sm100_fp8_gemm_1d1d_implILN4cute4UMMA5MajorE0ELS3_0ELj0ELj24576ELj1536ELj128ELj224ELj128ELj1ELj128ELj128ELj64ELj6ELj128ELj128ELj2ELb0ELj132ELNS_8GemmTypeE0ELb0EN7cutlass10bfloat16_tENS_16EpilogueIdentityEEEvPijjj14CUtensorMap_stS9_S9_S9_S9_ --------------------------
	.section	.nv.shared._ZN9deep_gemm24sm100_fp8_gemm_1d1d_implILN4cute4UMMA5MajorE0ELS3_0ELj0ELj24576ELj1536ELj128ELj224ELj128ELj1ELj128ELj128ELj64ELj6ELj128ELj128ELj2ELb0ELj132ELNS_8GemmTypeE0ELb0EN7cutlass10bfloat16_tENS_16EpilogueIdentityEEEvPijjj14CUtensorMap_stS9_S9_S9_S9_,"aw",@nobits
	.sectionflags	@""
	.align	1024
	.zero		1024


//--------------------- .nv.shared.reserved.0     --------------------------
	.section	.nv.shared.reserved.0,"aw",@nobits
	.align	8
	.weak		__nv_reservedSMEM_offset_0_alias
	.size		__nv_reservedSMEM_offset_0_alias, 0, 64
	.other		__nv_reservedSMEM_offset_0_alias,@"STO_CUDA_RESERVED_SHARED STV_DEFAULT"
__nv_reservedSMEM_offset_0_alias:
	.zero		0
.nv.shared.reserved.0:
	.zero		64
	.weak		__nv_reservedSMEM_allocation_phase
	.type		__nv_reservedSMEM_allocation_phase,@object
	.size		__nv_reservedSMEM_allocation_phase,(.L_0 - __nv_reservedSMEM_allocation_phase)
__nv_reservedSMEM_allocation_phase:
	.zero		1
.L_0:
	.zero		7
	.weak		__nv_reservedSMEM_devtool_atexit_pc
	.type		__nv_reservedSMEM_devtool_atexit_pc,@object
	.size		__nv_reservedSMEM_devtool_atexit_pc,(__nv_reservedSMEM_allocation_mask - __nv_reservedSMEM_devtool_atexit_pc)
__nv_reservedSMEM_devtool_atexit_pc:
	.zero		8
	.weak		__nv_reservedSMEM_allocation_mask
	.type		__nv_reservedSMEM_allocation_mask,@object
	.size		__nv_reservedSMEM_allocation_mask,(.L_2 - __nv_reservedSMEM_allocation_mask)
__nv_reservedSMEM_allocation_mask:
	.zero		4
.L_2:
	.zero		4
	.weak		__nv_reservedSMEM_tmem_allocation_pipeline_mbarrier
	.type		__nv_reservedSMEM_tmem_allocation_pipeline_mbarrier,@object
	.size		__nv_reservedSMEM_tmem_allocation_pipeline_mbarrier,(__nv_reservedSMEM_tmem_allocation_pipeline_mbarrier_parity - __nv_reservedSMEM_tmem_allocation_pipeline_mbarrier)
__nv_reservedSMEM_tmem_allocation_pipeline_mbarrier:
	.zero		8
	.weak		__nv_reservedSMEM_tmem_allocation_pipeline_mbarrier_parity
	.type		__nv_reservedSMEM_tmem_allocation_pipeline_mbarrier_parity,@object
	.size		__nv_reservedSMEM_tmem_allocation_pipeline_mbarrier_parity,(.L_4 - __nv_reservedSMEM_tmem_allocation_pipeline_mbarrier_parity)
__nv_reservedSMEM_tmem_allocation_pipeline_mbarrier_parity:
	.zero		4
.L_4:


//--------------------- .nv.global                --------------------------
	.section	.nv.global,"aw",@nobits
.nv.global:
	.type		_ZN45_INTERNAL_aa47fc15_9_kernel_cu_bfd8de72_892944cute1_E,@object
	.size		_ZN45_INTERNAL_aa47fc15_9_kernel_cu_bfd8de72_892944cute1_E,(_ZN45_INTERNAL_aa47fc15_9_kernel_cu_bfd8de72_892944cuda3std3__45__cpo6cbeginE - _ZN45_INTERNAL_aa47fc15_9_kernel_cu_bfd8de72_892944cute1_E)
_ZN45_INTERNAL_aa47fc15_9_kernel_cu_bfd8de72_892944cute1_E:
	.zero		1
	.type		_ZN45_INTERNAL_aa47fc15_9_kernel_cu_bfd8de72_892944cuda3std3__45__cpo6cbeginE,@object
	.size		_ZN45_INTERNAL_aa47fc15_9_kernel_cu_bfd8de72_892944cuda3std3__45__cpo6cbeginE,(_ZN45_INTERNAL_aa47fc15_9_kernel_cu_bfd8de72_892944cuda3std3__48in_placeE - _ZN45_INTERNAL_aa47fc15_9_kernel_cu_bfd8de72_892944cuda3std3__45__cpo6cbeginE)
_ZN45_INTERNAL_aa47fc15_9_kernel_cu_bfd8de72_892944cuda3std3__45__cpo6cbeginE:
	.zero		1
	.type		_ZN45_INTERNAL_aa47fc15_9_kernel_cu_bfd8de72_892944cuda3std3__48in_placeE,@object
	.size		_ZN45_INTERNAL_aa47fc15_9_kernel_cu_bfd8de72_892944cuda3std3__48in_placeE,(_ZN45_INTERNAL_aa47fc15_9_kernel_cu_bfd8de72_892944cuda3std6ranges3__45__cpo9iter_moveE - _ZN45_INTERNAL_aa47fc15_9_kernel_cu_bfd8de72_892944cuda3std3__48in_placeE)
_ZN45_INTERNAL_aa47fc15_9_kernel_cu_bfd8de72_892944cuda3std3__48in_placeE:
	.zero		1
	.type		_ZN45_INTERNAL_aa47fc15_9_kernel_cu_bfd8de72_892944cuda3std6ranges3__45__cpo9iter_moveE,@object
	.size		_ZN45_INTERNAL_aa47fc15_9_kernel_cu_bfd8de72_892944cuda3std6ranges3__45__cpo9iter_moveE,(_ZN45_INTERNAL_aa47fc15_9_kernel_cu_bfd8de72_892944cuda3std3__45__cpo5beginE - _ZN45_INTERNAL_aa47fc15_9_kernel_cu_bfd8de72_892944cuda3std6ranges3__45__cpo9iter_moveE)
_ZN45_INTERNAL_aa47fc15_9_kernel_cu_bfd8de72_892944cuda3std6ranges3__45__cpo9iter_moveE:
	.zero		1
	.type		_ZN45_INTERNAL_aa47fc15_9_kernel_cu_bfd8de72_892944cuda3std3__45__cpo5beginE,@object
	.size		_ZN45_INTERNAL_aa47fc15_9_kernel_cu_bfd8de72_892944cuda3std3__45__cpo5beginE,(_ZN45_INTERNAL_aa47fc15_9_kernel_cu_bfd8de72_892944cuda3std3__447_GLOBAL__N__aa47fc15_9_kernel_cu_bfd8de72_892946ignoreE - _ZN45_INTERNAL_aa47fc15_9_kernel_cu_bfd8de72_892944cuda3std3__45__cpo5beginE)
_ZN45_INTERNAL_aa47fc15_9_kernel_cu_bfd8de72_892944cuda3std3__45__cpo5beginE:
	.zero		1
	.type		_ZN45_INTERNAL_aa47fc15_9_kernel_cu_bfd8de72_892944cuda3std3__447_GLOBAL__N__aa47fc15_9_kernel_cu_bfd8de72_892946ignoreE,@object
	.size		_ZN45_INTERNAL_aa47fc15_9_kernel_cu_bfd8de72_892944cuda3std3__447_GLOBAL__N__aa47fc15_9_kernel_cu_bfd8de72_892946ignoreE,(_ZN45_INTERNAL_aa47fc15_9_kernel_cu_bfd8de72_892944cute7productE - _ZN45_INTERNAL_aa47fc15_9_kernel_cu_bfd8de72_892944cuda3std3__447_GLOBAL__N__aa47fc15_9_kernel_cu_bfd8de72_892946ignoreE)
_ZN45_INTERNAL_aa47fc15_9_kernel_cu_bfd8de72_892944cuda3std3__447_GLOBAL__N__aa47fc15_9_kernel_cu_bfd8de72_892946ignoreE:
	.zero		1
	.type		_ZN45_INTERNAL_aa47fc15_9_kernel_cu_bfd8de72_892944cute7productE,@object
	.size		_ZN45_INTERNAL_aa47fc15_9_kernel_cu_bfd8de72_892944cute7productE,(_ZN45_INTERNAL_aa47fc15_9_kernel_cu_bfd8de72_892944cuda3std3__45__cpo3endE - _ZN45_INTERNAL_aa47fc15_9_kernel_cu_bfd8de72_892944cute7productE)
_ZN45_INTERNAL_aa47fc15_9_kernel_cu_bfd8de72_892944cute7productE:
	.zero		1
	.type		_ZN45_INTERNAL_aa47fc15_9_kernel_cu_bfd8de72_892944cuda3std3__45__cpo3endE,@object
	.size		_ZN45_INTERNAL_aa47fc15_9_kernel_cu_bfd8de72_892944cuda3std3__45__cpo3endE,(_ZN45_INTERNAL_aa47fc15_9_kernel_cu_bfd8de72_892944cuda3std3__419piecewise_constructE - _ZN45_INTERNAL_aa47fc15_9_kernel_cu_bfd8de72_892944cuda3std3__45__cpo3endE)
_ZN45_INTERNAL_aa47fc15_9_kernel_cu_bfd8de72_892944cuda3std3__45__cpo3endE:
	.zero		1
	.type		_ZN45_INTERNAL_aa47fc15_9_kernel_cu_bfd8de72_892944cuda3std3__419piecewise_constructE,@object
	.size		_ZN45_INTERNAL_aa47fc15_9_kernel_cu_bfd8de72_892944cuda3std3__419piecewise_constructE,(_ZN45_INTERNAL_aa47fc15_9_kernel_cu_bfd8de72_892944cuda3std3__45__cpo4cendE - _ZN45_INTERNAL_aa47fc15_9_kernel_cu_bfd8de72_892944cuda3std3__419piecewise_constructE)
_ZN45_INTERNAL_aa47fc15_9_kernel_cu_bfd8de72_892944cuda3std3__419piecewise_constructE:
	.zero		1
	.type		_ZN45_INTERNAL_aa47fc15_9_kernel_cu_bfd8de72_892944cuda3std3__45__cpo4cendE,@object
	.size		_ZN45_INTERNAL_aa47fc15_9_kernel_cu_bfd8de72_892944cuda3std3__45__cpo4cendE,(_ZN45_INTERNAL_aa47fc15_9_kernel_cu_bfd8de72_892944cuda3std6ranges3__45__cpo4swapE - _ZN45_INTERNAL_aa47fc15_9_kernel_cu_bfd8de72_892944cuda3std3__45__cpo4cendE)
_ZN45_INTERNAL_aa47fc15_9_kernel_cu_bfd8de72_892944cuda3std3__45__cpo4cendE:
	.zero		1
	.type		_ZN45_INTERNAL_aa47fc15_9_kernel_cu_bfd8de72_892944cuda3std6ranges3__45__cpo4swapE,@object
	.size		_ZN45_INTERNAL_aa47fc15_9_kernel_cu_bfd8de72_892944cuda3std6ranges3__45__cpo4swapE,(.L_12 - _ZN45_INTERNAL_aa47fc15_9_kernel_cu_bfd8de72_892944cuda3std6ranges3__45__cpo4swapE)
_ZN45_INTERNAL_aa47fc15_9_kernel_cu_bfd8de72_892944cuda3std6ranges3__45__cpo4swapE:
	.zero		1
.L_12:


//--------------------- .nv.constant0._ZN9deep_gemm24sm100_fp8_gemm_1d1d_implILN4cute4UMMA5MajorE0ELS3_0ELj0ELj24576ELj1536ELj128ELj224ELj128ELj1ELj128ELj128ELj64ELj6ELj128ELj128ELj2ELb0ELj132ELNS_8GemmTypeE0ELb0EN7cutlass10bfloat16_tENS_16EpilogueIdentityEEEvPijjj14CUtensorMap_stS9_S9_S9_S9_ --------------------------
	.section	.nv.constant0._ZN9deep_gemm24sm100_fp8_gemm_1d1d_implILN4cute4UMMA5MajorE0ELS3_0ELj0ELj24576ELj1536ELj128ELj224ELj128ELj1ELj128ELj128ELj64ELj6ELj128ELj128ELj2ELb0ELj132ELNS_8GemmTypeE0ELb0EN7cutlass10bfloat16_tENS_16EpilogueIdentityEEEvPijjj14CUtensorMap_stS9_S9_S9_S9_,"a",@progbits
	.sectionflags	@""
	.align	4
.nv.constant0._ZN9deep_gemm24sm100_fp8_gemm_1d1d_implILN4cute4UMMA5MajorE0ELS3_0ELj0ELj24576ELj1536ELj128ELj224ELj128ELj1ELj128ELj128ELj64ELj6ELj128ELj128ELj2ELb0ELj132ELNS_8GemmTypeE0ELb0EN7cutlass10bfloat16_tENS_16EpilogueIdentityEEEvPijjj14CUtensorMap_stS9_S9_S9_S9_:
	.zero		1600


//--------------------- SYMBOLS --------------------------

	.type		.nv.reservedSmem.offset0,@object
	.size		.nv.reservedSmem.offset0,0x4
	.type		.nv.reservedSmem.cap,@object
	.size		.nv.reservedSmem.cap,0x4
